//
// Generated by NVIDIA NVVM Compiler
//
// Compiler Build ID: CL-36424714
// Cuda compilation tools, release 13.0, V13.0.88
// Based on NVVM 20.0.0
//

.version 9.0
.target sm_100
.address_size 64

	// .globl	mega_fused_pocket_detection
.const .align 4 .b8 c_reservoir_input_weights[8192];
.const .align 4 .b8 c_branch_weights[4096];
.const .align 4 .b8 c_readout_weights[1024];
.const .align 4 .b8 c_consensus_weights[16] = {154, 153, 153, 62, 0, 0, 128, 62, 0, 0, 128, 62, 205, 204, 76, 62};
.const .align 4 .b8 c_signal_bonus[16] = {51, 51, 51, 63, 0, 0, 128, 63, 51, 51, 147, 63, 102, 102, 166, 63};
// _ZZ27mega_fused_pocket_detectionE4smem has been demoted

.visible .entry mega_fused_pocket_detection(
	.param .u64 .ptr .align 1 mega_fused_pocket_detection_param_0,
	.param .u64 .ptr .align 1 mega_fused_pocket_detection_param_1,
	.param .u64 .ptr .align 1 mega_fused_pocket_detection_param_2,
	.param .u64 .ptr .align 1 mega_fused_pocket_detection_param_3,
	.param .u64 .ptr .align 1 mega_fused_pocket_detection_param_4,
	.param .u32 mega_fused_pocket_detection_param_5,
	.param .u32 mega_fused_pocket_detection_param_6,
	.param .u64 .ptr .align 1 mega_fused_pocket_detection_param_7,
	.param .u64 .ptr .align 1 mega_fused_pocket_detection_param_8,
	.param .u64 .ptr .align 1 mega_fused_pocket_detection_param_9,
	.param .u64 .ptr .align 1 mega_fused_pocket_detection_param_10,
	.param .u64 .ptr .align 1 mega_fused_pocket_detection_param_11,
	.param .u32 mega_fused_pocket_detection_param_12,
	.param .u32 mega_fused_pocket_detection_param_13
)
.maxntid 256
.minnctapersm 4
{
	.reg .pred 	%p<335>;
	.reg .b32 	%r<453>;
	.reg .b32 	%f<1475>;
	.reg .b64 	%rd<44>;
	// demoted variable
	.shared .align 16 .b8 _ZZ27mega_fused_pocket_detectionE4smem[11904];
	ld.param.u64 	%rd1, [mega_fused_pocket_detection_param_0];
	ld.param.u64 	%rd2, [mega_fused_pocket_detection_param_1];
	ld.param.u64 	%rd3, [mega_fused_pocket_detection_param_2];
	ld.param.u64 	%rd4, [mega_fused_pocket_detection_param_3];
	ld.param.u64 	%rd5, [mega_fused_pocket_detection_param_4];
	ld.param.u32 	%r176, [mega_fused_pocket_detection_param_6];
	ld.param.u64 	%rd6, [mega_fused_pocket_detection_param_7];
	ld.param.u64 	%rd7, [mega_fused_pocket_detection_param_8];
	ld.param.u64 	%rd8, [mega_fused_pocket_detection_param_9];
	ld.param.u64 	%rd9, [mega_fused_pocket_detection_param_10];
	ld.param.u64 	%rd10, [mega_fused_pocket_detection_param_11];
	ld.param.u32 	%r177, [mega_fused_pocket_detection_param_12];
	ld.param.u32 	%r178, [mega_fused_pocket_detection_param_13];
	mov.u32 	%r179, %ctaid.x;
	mov.u32 	%r1, %tid.x;
	shl.b32 	%r2, %r179, 5;
	add.s32 	%r3, %r2, %r1;
	setp.gt.u32 	%p2, %r1, 31;
	shl.b32 	%r180, %r1, 5;
	mov.u32 	%r181, _ZZ27mega_fused_pocket_detectionE4smem;
	add.s32 	%r182, %r181, %r180;
	add.s32 	%r4, %r182, 9472;
	shl.b32 	%r183, %r1, 2;
	add.s32 	%r184, %r181, %r183;
	add.s32 	%r5, %r184, 11008;
	@%p2 bra 	$L__BB0_2;
	mov.b32 	%r185, 0;
	st.shared.u32 	[%r4], %r185;
	st.shared.u32 	[%r5], %r185;
$L__BB0_2:
	setp.gt.u32 	%p3, %r1, 31;
	bar.sync 	0;
	and.b32  	%r6, %r1, 31;
	shr.u32 	%r7, %r1, 5;
	add.s32 	%r186, %r2, %r6;
	setp.ge.s32 	%p4, %r186, %r176;
	or.pred  	%p5, %p3, %p4;
	@%p5 bra 	$L__BB0_6;
	cvta.to.global.u64 	%rd11, %rd2;
	mul.wide.u32 	%rd12, %r186, 4;
	add.s64 	%rd13, %rd11, %rd12;
	ld.global.nc.u32 	%r9, [%rd13];
	setp.lt.s32 	%p6, %r9, 0;
	@%p6 bra 	$L__BB0_5;
	mul.lo.s32 	%r190, %r9, 3;
	cvta.to.global.u64 	%rd14, %rd1;
	mul.wide.u32 	%rd15, %r190, 4;
	add.s64 	%rd16, %rd14, %rd15;
	ld.global.nc.f32 	%f343, [%rd16];
	ld.global.nc.f32 	%f344, [%rd16+4];
	ld.global.nc.f32 	%f345, [%rd16+8];
	mad.lo.s32 	%r192, %r1, 12, %r181;
	st.shared.f32 	[%r192+8192], %f343;
	st.shared.f32 	[%r192+8196], %f344;
	st.shared.f32 	[%r192+8200], %f345;
	bra.uni 	$L__BB0_6;
$L__BB0_5:
	mad.lo.s32 	%r188, %r1, 12, %r181;
	mov.b32 	%r189, 0;
	st.shared.u32 	[%r188+8192], %r189;
	st.shared.u32 	[%r188+8196], %r189;
	st.shared.u32 	[%r188+8200], %r189;
$L__BB0_6:
	bar.sync 	0;
	add.s32 	%r193, %r2, %r7;
	max.s32 	%r195, %r186, %r193;
	setp.ge.s32 	%p7, %r195, %r176;
	@%p7 bra 	$L__BB0_10;
	add.s32 	%r197, %r181, 8192;
	mad.lo.s32 	%r198, %r6, 12, %r197;
	ld.shared.f32 	%f347, [%r198];
	ld.shared.f32 	%f348, [%r198+4];
	ld.shared.f32 	%f349, [%r198+8];
	mad.lo.s32 	%r199, %r7, 12, %r197;
	ld.shared.f32 	%f350, [%r199];
	ld.shared.f32 	%f351, [%r199+4];
	ld.shared.f32 	%f352, [%r199+8];
	sub.f32 	%f353, %f347, %f350;
	sub.f32 	%f354, %f348, %f351;
	sub.f32 	%f355, %f349, %f352;
	mul.f32 	%f356, %f354, %f354;
	fma.rn.f32 	%f357, %f353, %f353, %f356;
	fma.rn.f32 	%f358, %f355, %f355, %f357;
	sqrt.rn.f32 	%f1, %f358;
	shl.b32 	%r200, %r6, 7;
	add.s32 	%r201, %r181, %r200;
	shl.b32 	%r202, %r7, 2;
	add.s32 	%r10, %r201, %r202;
	st.shared.f32 	[%r10], %f1;
	setp.leu.f32 	%p8, %f1, 0f00000000;
	setp.geu.f32 	%p9, %f1, 0f41400000;
	mov.f32 	%f1309, 0f00000000;
	or.pred  	%p10, %p8, %p9;
	@%p10 bra 	$L__BB0_9;
	mul.f32 	%f359, %f1, %f1;
	div.rn.f32 	%f360, %f359, 0fC2900000;
	fma.rn.f32 	%f361, %f360, 0f3BBB989D, 0f3F000000;
	cvt.sat.f32.f32 	%f362, %f361;
	mov.f32 	%f363, 0f4B400001;
	mov.f32 	%f364, 0f437C0000;
	fma.rm.f32 	%f365, %f362, %f364, %f363;
	add.f32 	%f366, %f365, 0fCB40007F;
	neg.f32 	%f367, %f366;
	fma.rn.f32 	%f368, %f360, 0f3FB8AA3B, %f367;
	fma.rn.f32 	%f369, %f360, 0f32A57060, %f368;
	mov.b32 	%r203, %f365;
	shl.b32 	%r204, %r203, 23;
	mov.b32 	%f370, %r204;
	ex2.approx.ftz.f32 	%f371, %f369;
	mul.f32 	%f1309, %f371, %f370;
$L__BB0_9:
	st.shared.f32 	[%r10+4096], %f1309;
$L__BB0_10:
	setp.lt.u32 	%p11, %r1, 32;
	bar.sync 	0;
	setp.lt.s32 	%p12, %r3, %r176;
	and.pred  	%p1, %p11, %p12;
	shl.b32 	%r206, %r1, 7;
	add.s32 	%r208, %r181, %r206;
	add.s32 	%r11, %r208, 4096;
	not.pred 	%p13, %p1;
	@%p13 bra 	$L__BB0_12;
	cvta.to.global.u64 	%rd17, %rd3;
	mul.wide.u32 	%rd18, %r3, 4;
	add.s64 	%rd19, %rd17, %rd18;
	ld.global.nc.f32 	%f372, [%rd19];
	st.shared.f32 	[%r5+-2432], %f372;
	cvta.to.global.u64 	%rd20, %rd4;
	add.s64 	%rd21, %rd20, %rd18;
	ld.global.nc.f32 	%f373, [%rd21];
	st.shared.f32 	[%r5+-2304], %f373;
	cvta.to.global.u64 	%rd22, %rd5;
	add.s64 	%rd23, %rd22, %rd18;
	ld.global.nc.f32 	%f374, [%rd23];
	st.shared.f32 	[%r5+-2176], %f374;
	ld.shared.v4.f32 	{%f375, %f376, %f377, %f378}, [%r11];
	add.f32 	%f379, %f375, 0f00000000;
	add.f32 	%f380, %f379, %f376;
	add.f32 	%f381, %f380, %f377;
	add.f32 	%f382, %f381, %f378;
	ld.shared.v4.f32 	{%f383, %f384, %f385, %f386}, [%r11+16];
	add.f32 	%f387, %f382, %f383;
	add.f32 	%f388, %f387, %f384;
	add.f32 	%f389, %f388, %f385;
	add.f32 	%f390, %f389, %f386;
	ld.shared.v4.f32 	{%f391, %f392, %f393, %f394}, [%r11+32];
	add.f32 	%f395, %f390, %f391;
	add.f32 	%f396, %f395, %f392;
	add.f32 	%f397, %f396, %f393;
	add.f32 	%f398, %f397, %f394;
	ld.shared.v4.f32 	{%f399, %f400, %f401, %f402}, [%r11+48];
	add.f32 	%f403, %f398, %f399;
	add.f32 	%f404, %f403, %f400;
	add.f32 	%f405, %f404, %f401;
	add.f32 	%f406, %f405, %f402;
	ld.shared.v4.f32 	{%f407, %f408, %f409, %f410}, [%r11+64];
	add.f32 	%f411, %f406, %f407;
	add.f32 	%f412, %f411, %f408;
	add.f32 	%f413, %f412, %f409;
	add.f32 	%f414, %f413, %f410;
	ld.shared.v4.f32 	{%f415, %f416, %f417, %f418}, [%r11+80];
	add.f32 	%f419, %f414, %f415;
	add.f32 	%f420, %f419, %f416;
	add.f32 	%f421, %f420, %f417;
	add.f32 	%f422, %f421, %f418;
	ld.shared.v4.f32 	{%f423, %f424, %f425, %f426}, [%r11+96];
	add.f32 	%f427, %f422, %f423;
	add.f32 	%f428, %f427, %f424;
	add.f32 	%f429, %f428, %f425;
	add.f32 	%f430, %f429, %f426;
	ld.shared.v4.f32 	{%f431, %f432, %f433, %f434}, [%r11+112];
	add.f32 	%f435, %f430, %f431;
	add.f32 	%f436, %f435, %f432;
	add.f32 	%f437, %f436, %f433;
	add.f32 	%f438, %f437, %f434;
	st.shared.f32 	[%r5+-2048], %f438;
$L__BB0_12:
	setp.gt.u32 	%p14, %r1, 31;
	bar.sync 	0;
	@%p14 bra 	$L__BB0_14;
	mov.f32 	%f439, 0f42000000;
	rsqrt.approx.f32 	%f440, %f439;
	st.shared.f32 	[%r5+-1792], %f440;
$L__BB0_14:
	bar.sync 	0;
	setp.lt.s32 	%p15, %r177, 1;
	@%p15 bra 	$L__BB0_21;
	neg.s32 	%r387, %r177;
$L__BB0_16:
	setp.gt.u32 	%p16, %r1, 31;
	@%p16 bra 	$L__BB0_18;
	ld.shared.v4.f32 	{%f441, %f442, %f443, %f444}, [%r11];
	ld.shared.v4.f32 	{%f445, %f446, %f447, %f448}, [_ZZ27mega_fused_pocket_detectionE4smem+9216];
	fma.rn.f32 	%f449, %f441, %f445, 0f00000000;
	fma.rn.f32 	%f450, %f442, %f446, %f449;
	fma.rn.f32 	%f451, %f443, %f447, %f450;
	fma.rn.f32 	%f452, %f444, %f448, %f451;
	ld.shared.v4.f32 	{%f453, %f454, %f455, %f456}, [%r11+16];
	ld.shared.v4.f32 	{%f457, %f458, %f459, %f460}, [_ZZ27mega_fused_pocket_detectionE4smem+9232];
	fma.rn.f32 	%f461, %f453, %f457, %f452;
	fma.rn.f32 	%f462, %f454, %f458, %f461;
	fma.rn.f32 	%f463, %f455, %f459, %f462;
	fma.rn.f32 	%f464, %f456, %f460, %f463;
	ld.shared.v4.f32 	{%f465, %f466, %f467, %f468}, [%r11+32];
	ld.shared.v4.f32 	{%f469, %f470, %f471, %f472}, [_ZZ27mega_fused_pocket_detectionE4smem+9248];
	fma.rn.f32 	%f473, %f465, %f469, %f464;
	fma.rn.f32 	%f474, %f466, %f470, %f473;
	fma.rn.f32 	%f475, %f467, %f471, %f474;
	fma.rn.f32 	%f476, %f468, %f472, %f475;
	ld.shared.v4.f32 	{%f477, %f478, %f479, %f480}, [%r11+48];
	ld.shared.v4.f32 	{%f481, %f482, %f483, %f484}, [_ZZ27mega_fused_pocket_detectionE4smem+9264];
	fma.rn.f32 	%f485, %f477, %f481, %f476;
	fma.rn.f32 	%f486, %f478, %f482, %f485;
	fma.rn.f32 	%f487, %f479, %f483, %f486;
	fma.rn.f32 	%f488, %f480, %f484, %f487;
	ld.shared.v4.f32 	{%f489, %f490, %f491, %f492}, [%r11+64];
	ld.shared.v4.f32 	{%f493, %f494, %f495, %f496}, [_ZZ27mega_fused_pocket_detectionE4smem+9280];
	fma.rn.f32 	%f497, %f489, %f493, %f488;
	fma.rn.f32 	%f498, %f490, %f494, %f497;
	fma.rn.f32 	%f499, %f491, %f495, %f498;
	fma.rn.f32 	%f500, %f492, %f496, %f499;
	ld.shared.v4.f32 	{%f501, %f502, %f503, %f504}, [%r11+80];
	ld.shared.v4.f32 	{%f505, %f506, %f507, %f508}, [_ZZ27mega_fused_pocket_detectionE4smem+9296];
	fma.rn.f32 	%f509, %f501, %f505, %f500;
	fma.rn.f32 	%f510, %f502, %f506, %f509;
	fma.rn.f32 	%f511, %f503, %f507, %f510;
	fma.rn.f32 	%f512, %f504, %f508, %f511;
	ld.shared.v4.f32 	{%f513, %f514, %f515, %f516}, [%r11+96];
	ld.shared.v4.f32 	{%f517, %f518, %f519, %f520}, [_ZZ27mega_fused_pocket_detectionE4smem+9312];
	fma.rn.f32 	%f521, %f513, %f517, %f512;
	fma.rn.f32 	%f522, %f514, %f518, %f521;
	fma.rn.f32 	%f523, %f515, %f519, %f522;
	fma.rn.f32 	%f524, %f516, %f520, %f523;
	ld.shared.v4.f32 	{%f525, %f526, %f527, %f528}, [%r11+112];
	ld.shared.v4.f32 	{%f529, %f530, %f531, %f532}, [_ZZ27mega_fused_pocket_detectionE4smem+9328];
	fma.rn.f32 	%f533, %f525, %f529, %f524;
	fma.rn.f32 	%f534, %f526, %f530, %f533;
	fma.rn.f32 	%f535, %f527, %f531, %f534;
	fma.rn.f32 	%f536, %f528, %f532, %f535;
	st.shared.f32 	[%r5+-1664], %f536;
$L__BB0_18:
	setp.gt.u32 	%p17, %r1, 31;
	bar.sync 	0;
	@%p17 bra 	$L__BB0_20;
	ld.shared.v4.f32 	{%f537, %f538, %f539, %f540}, [_ZZ27mega_fused_pocket_detectionE4smem+9344];
	fma.rn.f32 	%f541, %f537, %f537, 0f00000000;
	fma.rn.f32 	%f542, %f538, %f538, %f541;
	fma.rn.f32 	%f543, %f539, %f539, %f542;
	fma.rn.f32 	%f544, %f540, %f540, %f543;
	ld.shared.v4.f32 	{%f545, %f546, %f547, %f548}, [_ZZ27mega_fused_pocket_detectionE4smem+9360];
	fma.rn.f32 	%f549, %f545, %f545, %f544;
	fma.rn.f32 	%f550, %f546, %f546, %f549;
	fma.rn.f32 	%f551, %f547, %f547, %f550;
	fma.rn.f32 	%f552, %f548, %f548, %f551;
	ld.shared.v4.f32 	{%f553, %f554, %f555, %f556}, [_ZZ27mega_fused_pocket_detectionE4smem+9376];
	fma.rn.f32 	%f557, %f553, %f553, %f552;
	fma.rn.f32 	%f558, %f554, %f554, %f557;
	fma.rn.f32 	%f559, %f555, %f555, %f558;
	fma.rn.f32 	%f560, %f556, %f556, %f559;
	ld.shared.v4.f32 	{%f561, %f562, %f563, %f564}, [_ZZ27mega_fused_pocket_detectionE4smem+9392];
	fma.rn.f32 	%f565, %f561, %f561, %f560;
	fma.rn.f32 	%f566, %f562, %f562, %f565;
	fma.rn.f32 	%f567, %f563, %f563, %f566;
	fma.rn.f32 	%f568, %f564, %f564, %f567;
	ld.shared.v4.f32 	{%f569, %f570, %f571, %f572}, [_ZZ27mega_fused_pocket_detectionE4smem+9408];
	fma.rn.f32 	%f573, %f569, %f569, %f568;
	fma.rn.f32 	%f574, %f570, %f570, %f573;
	fma.rn.f32 	%f575, %f571, %f571, %f574;
	fma.rn.f32 	%f576, %f572, %f572, %f575;
	ld.shared.v4.f32 	{%f577, %f578, %f579, %f580}, [_ZZ27mega_fused_pocket_detectionE4smem+9424];
	fma.rn.f32 	%f581, %f577, %f577, %f576;
	fma.rn.f32 	%f582, %f578, %f578, %f581;
	fma.rn.f32 	%f583, %f579, %f579, %f582;
	fma.rn.f32 	%f584, %f580, %f580, %f583;
	ld.shared.v4.f32 	{%f585, %f586, %f587, %f588}, [_ZZ27mega_fused_pocket_detectionE4smem+9440];
	fma.rn.f32 	%f589, %f585, %f585, %f584;
	fma.rn.f32 	%f590, %f586, %f586, %f589;
	fma.rn.f32 	%f591, %f587, %f587, %f590;
	fma.rn.f32 	%f592, %f588, %f588, %f591;
	ld.shared.v4.f32 	{%f593, %f594, %f595, %f596}, [_ZZ27mega_fused_pocket_detectionE4smem+9456];
	fma.rn.f32 	%f597, %f593, %f593, %f592;
	fma.rn.f32 	%f598, %f594, %f594, %f597;
	fma.rn.f32 	%f599, %f595, %f595, %f598;
	fma.rn.f32 	%f600, %f596, %f596, %f599;
	add.f32 	%f601, %f600, 0f2EDBE6FF;
	rsqrt.approx.f32 	%f602, %f601;
	ld.shared.f32 	%f603, [%r5+-1664];
	mul.f32 	%f604, %f602, %f603;
	st.shared.f32 	[%r5+-1792], %f604;
$L__BB0_20:
	bar.sync 	0;
	add.s32 	%r387, %r387, 1;
	setp.ne.s32 	%p18, %r387, 0;
	@%p18 bra 	$L__BB0_16;
$L__BB0_21:
	setp.gt.u32 	%p19, %r1, 31;
	@%p19 bra 	$L__BB0_23;
	ld.shared.v4.f32 	{%f605, %f606, %f607, %f608}, [_ZZ27mega_fused_pocket_detectionE4smem+8960];
	max.f32 	%f609, %f605, 0f00000000;
	max.f32 	%f610, %f609, %f606;
	max.f32 	%f611, %f610, %f607;
	max.f32 	%f612, %f611, %f608;
	ld.shared.v4.f32 	{%f613, %f614, %f615, %f616}, [_ZZ27mega_fused_pocket_detectionE4smem+8976];
	max.f32 	%f617, %f612, %f613;
	max.f32 	%f618, %f617, %f614;
	max.f32 	%f619, %f618, %f615;
	max.f32 	%f620, %f619, %f616;
	ld.shared.v4.f32 	{%f621, %f622, %f623, %f624}, [_ZZ27mega_fused_pocket_detectionE4smem+8992];
	max.f32 	%f625, %f620, %f621;
	max.f32 	%f626, %f625, %f622;
	max.f32 	%f627, %f626, %f623;
	max.f32 	%f628, %f627, %f624;
	ld.shared.v4.f32 	{%f629, %f630, %f631, %f632}, [_ZZ27mega_fused_pocket_detectionE4smem+9008];
	max.f32 	%f633, %f628, %f629;
	max.f32 	%f634, %f633, %f630;
	max.f32 	%f635, %f634, %f631;
	max.f32 	%f636, %f635, %f632;
	ld.shared.v4.f32 	{%f637, %f638, %f639, %f640}, [_ZZ27mega_fused_pocket_detectionE4smem+9024];
	max.f32 	%f641, %f636, %f637;
	max.f32 	%f642, %f641, %f638;
	max.f32 	%f643, %f642, %f639;
	max.f32 	%f644, %f643, %f640;
	ld.shared.v4.f32 	{%f645, %f646, %f647, %f648}, [_ZZ27mega_fused_pocket_detectionE4smem+9040];
	max.f32 	%f649, %f644, %f645;
	max.f32 	%f650, %f649, %f646;
	max.f32 	%f651, %f650, %f647;
	max.f32 	%f652, %f651, %f648;
	ld.shared.v4.f32 	{%f653, %f654, %f655, %f656}, [_ZZ27mega_fused_pocket_detectionE4smem+9056];
	max.f32 	%f657, %f652, %f653;
	max.f32 	%f658, %f657, %f654;
	max.f32 	%f659, %f658, %f655;
	max.f32 	%f660, %f659, %f656;
	ld.shared.v4.f32 	{%f661, %f662, %f663, %f664}, [_ZZ27mega_fused_pocket_detectionE4smem+9072];
	max.f32 	%f665, %f660, %f661;
	max.f32 	%f666, %f665, %f662;
	max.f32 	%f667, %f666, %f663;
	max.f32 	%f668, %f667, %f664;
	ld.shared.f32 	%f669, [%r5+-2048];
	add.f32 	%f670, %f668, 0f2EDBE6FF;
	div.rn.f32 	%f671, %f669, %f670;
	ld.shared.f32 	%f672, [%r5+-1792];
	abs.f32 	%f673, %f672;
	mul.f32 	%f674, %f673, 0f3ECCCCCD;
	fma.rn.f32 	%f675, %f671, 0f3F19999A, %f674;
	st.shared.f32 	[%r5+-1920], %f675;
$L__BB0_23:
	setp.gt.u32 	%p20, %r1, 31;
	bar.sync 	0;
	mov.f32 	%f1314, 0f00000000;
	mov.f32 	%f1315, 0f00000000;
	mov.f32 	%f1316, 0f00000000;
	mov.f32 	%f1317, 0f00000000;
	@%p20 bra 	$L__BB0_123;
	ld.shared.f32 	%f4, [%r5+-2048];
	ld.shared.f32 	%f5, [%r5+-2432];
	ld.shared.f32 	%f6, [%r5+-1920];
	ld.shared.f32 	%f7, [%r5+-2304];
	ld.shared.f32 	%f8, [%r5+-2176];
	ld.shared.f32 	%f9, [%r5+-1792];
	ld.shared.f32 	%f10, [%r11+-4096];
	setp.eq.s32 	%p21, %r1, 0;
	mov.b32 	%r389, 0;
	@%p21 bra 	$L__BB0_27;
	ld.shared.f32 	%f678, [%r11];
	setp.leu.f32 	%p22, %f678, 0f3DCCCCCD;
	@%p22 bra 	$L__BB0_27;
	ld.shared.f32 	%f679, [_ZZ27mega_fused_pocket_detectionE4smem+8960];
	add.f32 	%f1317, %f679, 0f00000000;
	ld.shared.f32 	%f680, [_ZZ27mega_fused_pocket_detectionE4smem+8576];
	add.f32 	%f1316, %f680, 0f00000000;
	ld.shared.f32 	%f681, [_ZZ27mega_fused_pocket_detectionE4smem+9088];
	add.f32 	%f1315, %f681, 0f00000000;
	ld.shared.f32 	%f682, [_ZZ27mega_fused_pocket_detectionE4smem+8704];
	add.f32 	%f1314, %f682, 0f00000000;
	mov.b32 	%r389, 1;
$L__BB0_27:
	setp.eq.s32 	%p23, %r1, 1;
	@%p23 bra 	$L__BB0_30;
	ld.shared.f32 	%f683, [%r11+4];
	setp.leu.f32 	%p24, %f683, 0f3DCCCCCD;
	@%p24 bra 	$L__BB0_30;
	ld.shared.f32 	%f684, [_ZZ27mega_fused_pocket_detectionE4smem+8964];
	add.f32 	%f1317, %f684, %f1317;
	ld.shared.f32 	%f685, [_ZZ27mega_fused_pocket_detectionE4smem+8580];
	add.f32 	%f1316, %f685, %f1316;
	ld.shared.f32 	%f686, [_ZZ27mega_fused_pocket_detectionE4smem+9092];
	add.f32 	%f1315, %f686, %f1315;
	ld.shared.f32 	%f687, [_ZZ27mega_fused_pocket_detectionE4smem+8708];
	add.f32 	%f1314, %f687, %f1314;
	add.s32 	%r389, %r389, 1;
$L__BB0_30:
	setp.eq.s32 	%p25, %r1, 2;
	@%p25 bra 	$L__BB0_33;
	ld.shared.f32 	%f688, [%r11+8];
	setp.leu.f32 	%p26, %f688, 0f3DCCCCCD;
	@%p26 bra 	$L__BB0_33;
	ld.shared.f32 	%f689, [_ZZ27mega_fused_pocket_detectionE4smem+8968];
	add.f32 	%f1317, %f689, %f1317;
	ld.shared.f32 	%f690, [_ZZ27mega_fused_pocket_detectionE4smem+8584];
	add.f32 	%f1316, %f690, %f1316;
	ld.shared.f32 	%f691, [_ZZ27mega_fused_pocket_detectionE4smem+9096];
	add.f32 	%f1315, %f691, %f1315;
	ld.shared.f32 	%f692, [_ZZ27mega_fused_pocket_detectionE4smem+8712];
	add.f32 	%f1314, %f692, %f1314;
	add.s32 	%r389, %r389, 1;
$L__BB0_33:
	setp.eq.s32 	%p27, %r1, 3;
	@%p27 bra 	$L__BB0_36;
	ld.shared.f32 	%f693, [%r11+12];
	setp.leu.f32 	%p28, %f693, 0f3DCCCCCD;
	@%p28 bra 	$L__BB0_36;
	ld.shared.f32 	%f694, [_ZZ27mega_fused_pocket_detectionE4smem+8972];
	add.f32 	%f1317, %f694, %f1317;
	ld.shared.f32 	%f695, [_ZZ27mega_fused_pocket_detectionE4smem+8588];
	add.f32 	%f1316, %f695, %f1316;
	ld.shared.f32 	%f696, [_ZZ27mega_fused_pocket_detectionE4smem+9100];
	add.f32 	%f1315, %f696, %f1315;
	ld.shared.f32 	%f697, [_ZZ27mega_fused_pocket_detectionE4smem+8716];
	add.f32 	%f1314, %f697, %f1314;
	add.s32 	%r389, %r389, 1;
$L__BB0_36:
	setp.eq.s32 	%p29, %r1, 4;
	@%p29 bra 	$L__BB0_39;
	ld.shared.f32 	%f698, [%r11+16];
	setp.leu.f32 	%p30, %f698, 0f3DCCCCCD;
	@%p30 bra 	$L__BB0_39;
	ld.shared.f32 	%f699, [_ZZ27mega_fused_pocket_detectionE4smem+8976];
	add.f32 	%f1317, %f699, %f1317;
	ld.shared.f32 	%f700, [_ZZ27mega_fused_pocket_detectionE4smem+8592];
	add.f32 	%f1316, %f700, %f1316;
	ld.shared.f32 	%f701, [_ZZ27mega_fused_pocket_detectionE4smem+9104];
	add.f32 	%f1315, %f701, %f1315;
	ld.shared.f32 	%f702, [_ZZ27mega_fused_pocket_detectionE4smem+8720];
	add.f32 	%f1314, %f702, %f1314;
	add.s32 	%r389, %r389, 1;
$L__BB0_39:
	setp.eq.s32 	%p31, %r1, 5;
	@%p31 bra 	$L__BB0_42;
	ld.shared.f32 	%f703, [%r11+20];
	setp.leu.f32 	%p32, %f703, 0f3DCCCCCD;
	@%p32 bra 	$L__BB0_42;
	ld.shared.f32 	%f704, [_ZZ27mega_fused_pocket_detectionE4smem+8980];
	add.f32 	%f1317, %f704, %f1317;
	ld.shared.f32 	%f705, [_ZZ27mega_fused_pocket_detectionE4smem+8596];
	add.f32 	%f1316, %f705, %f1316;
	ld.shared.f32 	%f706, [_ZZ27mega_fused_pocket_detectionE4smem+9108];
	add.f32 	%f1315, %f706, %f1315;
	ld.shared.f32 	%f707, [_ZZ27mega_fused_pocket_detectionE4smem+8724];
	add.f32 	%f1314, %f707, %f1314;
	add.s32 	%r389, %r389, 1;
$L__BB0_42:
	setp.eq.s32 	%p33, %r1, 6;
	@%p33 bra 	$L__BB0_45;
	ld.shared.f32 	%f708, [%r11+24];
	setp.leu.f32 	%p34, %f708, 0f3DCCCCCD;
	@%p34 bra 	$L__BB0_45;
	ld.shared.f32 	%f709, [_ZZ27mega_fused_pocket_detectionE4smem+8984];
	add.f32 	%f1317, %f709, %f1317;
	ld.shared.f32 	%f710, [_ZZ27mega_fused_pocket_detectionE4smem+8600];
	add.f32 	%f1316, %f710, %f1316;
	ld.shared.f32 	%f711, [_ZZ27mega_fused_pocket_detectionE4smem+9112];
	add.f32 	%f1315, %f711, %f1315;
	ld.shared.f32 	%f712, [_ZZ27mega_fused_pocket_detectionE4smem+8728];
	add.f32 	%f1314, %f712, %f1314;
	add.s32 	%r389, %r389, 1;
$L__BB0_45:
	setp.eq.s32 	%p35, %r1, 7;
	@%p35 bra 	$L__BB0_48;
	ld.shared.f32 	%f713, [%r11+28];
	setp.leu.f32 	%p36, %f713, 0f3DCCCCCD;
	@%p36 bra 	$L__BB0_48;
	ld.shared.f32 	%f714, [_ZZ27mega_fused_pocket_detectionE4smem+8988];
	add.f32 	%f1317, %f714, %f1317;
	ld.shared.f32 	%f715, [_ZZ27mega_fused_pocket_detectionE4smem+8604];
	add.f32 	%f1316, %f715, %f1316;
	ld.shared.f32 	%f716, [_ZZ27mega_fused_pocket_detectionE4smem+9116];
	add.f32 	%f1315, %f716, %f1315;
	ld.shared.f32 	%f717, [_ZZ27mega_fused_pocket_detectionE4smem+8732];
	add.f32 	%f1314, %f717, %f1314;
	add.s32 	%r389, %r389, 1;
$L__BB0_48:
	setp.eq.s32 	%p37, %r1, 8;
	@%p37 bra 	$L__BB0_51;
	ld.shared.f32 	%f718, [%r11+32];
	setp.leu.f32 	%p38, %f718, 0f3DCCCCCD;
	@%p38 bra 	$L__BB0_51;
	ld.shared.f32 	%f719, [_ZZ27mega_fused_pocket_detectionE4smem+8992];
	add.f32 	%f1317, %f719, %f1317;
	ld.shared.f32 	%f720, [_ZZ27mega_fused_pocket_detectionE4smem+8608];
	add.f32 	%f1316, %f720, %f1316;
	ld.shared.f32 	%f721, [_ZZ27mega_fused_pocket_detectionE4smem+9120];
	add.f32 	%f1315, %f721, %f1315;
	ld.shared.f32 	%f722, [_ZZ27mega_fused_pocket_detectionE4smem+8736];
	add.f32 	%f1314, %f722, %f1314;
	add.s32 	%r389, %r389, 1;
$L__BB0_51:
	setp.eq.s32 	%p39, %r1, 9;
	@%p39 bra 	$L__BB0_54;
	ld.shared.f32 	%f723, [%r11+36];
	setp.leu.f32 	%p40, %f723, 0f3DCCCCCD;
	@%p40 bra 	$L__BB0_54;
	ld.shared.f32 	%f724, [_ZZ27mega_fused_pocket_detectionE4smem+8996];
	add.f32 	%f1317, %f724, %f1317;
	ld.shared.f32 	%f725, [_ZZ27mega_fused_pocket_detectionE4smem+8612];
	add.f32 	%f1316, %f725, %f1316;
	ld.shared.f32 	%f726, [_ZZ27mega_fused_pocket_detectionE4smem+9124];
	add.f32 	%f1315, %f726, %f1315;
	ld.shared.f32 	%f727, [_ZZ27mega_fused_pocket_detectionE4smem+8740];
	add.f32 	%f1314, %f727, %f1314;
	add.s32 	%r389, %r389, 1;
$L__BB0_54:
	setp.eq.s32 	%p41, %r1, 10;
	@%p41 bra 	$L__BB0_57;
	ld.shared.f32 	%f728, [%r11+40];
	setp.leu.f32 	%p42, %f728, 0f3DCCCCCD;
	@%p42 bra 	$L__BB0_57;
	ld.shared.f32 	%f729, [_ZZ27mega_fused_pocket_detectionE4smem+9000];
	add.f32 	%f1317, %f729, %f1317;
	ld.shared.f32 	%f730, [_ZZ27mega_fused_pocket_detectionE4smem+8616];
	add.f32 	%f1316, %f730, %f1316;
	ld.shared.f32 	%f731, [_ZZ27mega_fused_pocket_detectionE4smem+9128];
	add.f32 	%f1315, %f731, %f1315;
	ld.shared.f32 	%f732, [_ZZ27mega_fused_pocket_detectionE4smem+8744];
	add.f32 	%f1314, %f732, %f1314;
	add.s32 	%r389, %r389, 1;
$L__BB0_57:
	setp.eq.s32 	%p43, %r1, 11;
	@%p43 bra 	$L__BB0_60;
	ld.shared.f32 	%f733, [%r11+44];
	setp.leu.f32 	%p44, %f733, 0f3DCCCCCD;
	@%p44 bra 	$L__BB0_60;
	ld.shared.f32 	%f734, [_ZZ27mega_fused_pocket_detectionE4smem+9004];
	add.f32 	%f1317, %f734, %f1317;
	ld.shared.f32 	%f735, [_ZZ27mega_fused_pocket_detectionE4smem+8620];
	add.f32 	%f1316, %f735, %f1316;
	ld.shared.f32 	%f736, [_ZZ27mega_fused_pocket_detectionE4smem+9132];
	add.f32 	%f1315, %f736, %f1315;
	ld.shared.f32 	%f737, [_ZZ27mega_fused_pocket_detectionE4smem+8748];
	add.f32 	%f1314, %f737, %f1314;
	add.s32 	%r389, %r389, 1;
$L__BB0_60:
	setp.eq.s32 	%p45, %r1, 12;
	@%p45 bra 	$L__BB0_63;
	ld.shared.f32 	%f738, [%r11+48];
	setp.leu.f32 	%p46, %f738, 0f3DCCCCCD;
	@%p46 bra 	$L__BB0_63;
	ld.shared.f32 	%f739, [_ZZ27mega_fused_pocket_detectionE4smem+9008];
	add.f32 	%f1317, %f739, %f1317;
	ld.shared.f32 	%f740, [_ZZ27mega_fused_pocket_detectionE4smem+8624];
	add.f32 	%f1316, %f740, %f1316;
	ld.shared.f32 	%f741, [_ZZ27mega_fused_pocket_detectionE4smem+9136];
	add.f32 	%f1315, %f741, %f1315;
	ld.shared.f32 	%f742, [_ZZ27mega_fused_pocket_detectionE4smem+8752];
	add.f32 	%f1314, %f742, %f1314;
	add.s32 	%r389, %r389, 1;
$L__BB0_63:
	setp.eq.s32 	%p47, %r1, 13;
	@%p47 bra 	$L__BB0_66;
	ld.shared.f32 	%f743, [%r11+52];
	setp.leu.f32 	%p48, %f743, 0f3DCCCCCD;
	@%p48 bra 	$L__BB0_66;
	ld.shared.f32 	%f744, [_ZZ27mega_fused_pocket_detectionE4smem+9012];
	add.f32 	%f1317, %f744, %f1317;
	ld.shared.f32 	%f745, [_ZZ27mega_fused_pocket_detectionE4smem+8628];
	add.f32 	%f1316, %f745, %f1316;
	ld.shared.f32 	%f746, [_ZZ27mega_fused_pocket_detectionE4smem+9140];
	add.f32 	%f1315, %f746, %f1315;
	ld.shared.f32 	%f747, [_ZZ27mega_fused_pocket_detectionE4smem+8756];
	add.f32 	%f1314, %f747, %f1314;
	add.s32 	%r389, %r389, 1;
$L__BB0_66:
	setp.eq.s32 	%p49, %r1, 14;
	@%p49 bra 	$L__BB0_69;
	ld.shared.f32 	%f748, [%r11+56];
	setp.leu.f32 	%p50, %f748, 0f3DCCCCCD;
	@%p50 bra 	$L__BB0_69;
	ld.shared.f32 	%f749, [_ZZ27mega_fused_pocket_detectionE4smem+9016];
	add.f32 	%f1317, %f749, %f1317;
	ld.shared.f32 	%f750, [_ZZ27mega_fused_pocket_detectionE4smem+8632];
	add.f32 	%f1316, %f750, %f1316;
	ld.shared.f32 	%f751, [_ZZ27mega_fused_pocket_detectionE4smem+9144];
	add.f32 	%f1315, %f751, %f1315;
	ld.shared.f32 	%f752, [_ZZ27mega_fused_pocket_detectionE4smem+8760];
	add.f32 	%f1314, %f752, %f1314;
	add.s32 	%r389, %r389, 1;
$L__BB0_69:
	setp.eq.s32 	%p51, %r1, 15;
	@%p51 bra 	$L__BB0_72;
	ld.shared.f32 	%f753, [%r11+60];
	setp.leu.f32 	%p52, %f753, 0f3DCCCCCD;
	@%p52 bra 	$L__BB0_72;
	ld.shared.f32 	%f754, [_ZZ27mega_fused_pocket_detectionE4smem+9020];
	add.f32 	%f1317, %f754, %f1317;
	ld.shared.f32 	%f755, [_ZZ27mega_fused_pocket_detectionE4smem+8636];
	add.f32 	%f1316, %f755, %f1316;
	ld.shared.f32 	%f756, [_ZZ27mega_fused_pocket_detectionE4smem+9148];
	add.f32 	%f1315, %f756, %f1315;
	ld.shared.f32 	%f757, [_ZZ27mega_fused_pocket_detectionE4smem+8764];
	add.f32 	%f1314, %f757, %f1314;
	add.s32 	%r389, %r389, 1;
$L__BB0_72:
	setp.eq.s32 	%p53, %r1, 16;
	@%p53 bra 	$L__BB0_75;
	ld.shared.f32 	%f758, [%r11+64];
	setp.leu.f32 	%p54, %f758, 0f3DCCCCCD;
	@%p54 bra 	$L__BB0_75;
	ld.shared.f32 	%f759, [_ZZ27mega_fused_pocket_detectionE4smem+9024];
	add.f32 	%f1317, %f759, %f1317;
	ld.shared.f32 	%f760, [_ZZ27mega_fused_pocket_detectionE4smem+8640];
	add.f32 	%f1316, %f760, %f1316;
	ld.shared.f32 	%f761, [_ZZ27mega_fused_pocket_detectionE4smem+9152];
	add.f32 	%f1315, %f761, %f1315;
	ld.shared.f32 	%f762, [_ZZ27mega_fused_pocket_detectionE4smem+8768];
	add.f32 	%f1314, %f762, %f1314;
	add.s32 	%r389, %r389, 1;
$L__BB0_75:
	setp.eq.s32 	%p55, %r1, 17;
	@%p55 bra 	$L__BB0_78;
	ld.shared.f32 	%f763, [%r11+68];
	setp.leu.f32 	%p56, %f763, 0f3DCCCCCD;
	@%p56 bra 	$L__BB0_78;
	ld.shared.f32 	%f764, [_ZZ27mega_fused_pocket_detectionE4smem+9028];
	add.f32 	%f1317, %f764, %f1317;
	ld.shared.f32 	%f765, [_ZZ27mega_fused_pocket_detectionE4smem+8644];
	add.f32 	%f1316, %f765, %f1316;
	ld.shared.f32 	%f766, [_ZZ27mega_fused_pocket_detectionE4smem+9156];
	add.f32 	%f1315, %f766, %f1315;
	ld.shared.f32 	%f767, [_ZZ27mega_fused_pocket_detectionE4smem+8772];
	add.f32 	%f1314, %f767, %f1314;
	add.s32 	%r389, %r389, 1;
$L__BB0_78:
	setp.eq.s32 	%p57, %r1, 18;
	@%p57 bra 	$L__BB0_81;
	ld.shared.f32 	%f768, [%r11+72];
	setp.leu.f32 	%p58, %f768, 0f3DCCCCCD;
	@%p58 bra 	$L__BB0_81;
	ld.shared.f32 	%f769, [_ZZ27mega_fused_pocket_detectionE4smem+9032];
	add.f32 	%f1317, %f769, %f1317;
	ld.shared.f32 	%f770, [_ZZ27mega_fused_pocket_detectionE4smem+8648];
	add.f32 	%f1316, %f770, %f1316;
	ld.shared.f32 	%f771, [_ZZ27mega_fused_pocket_detectionE4smem+9160];
	add.f32 	%f1315, %f771, %f1315;
	ld.shared.f32 	%f772, [_ZZ27mega_fused_pocket_detectionE4smem+8776];
	add.f32 	%f1314, %f772, %f1314;
	add.s32 	%r389, %r389, 1;
$L__BB0_81:
	setp.eq.s32 	%p59, %r1, 19;
	@%p59 bra 	$L__BB0_84;
	ld.shared.f32 	%f773, [%r11+76];
	setp.leu.f32 	%p60, %f773, 0f3DCCCCCD;
	@%p60 bra 	$L__BB0_84;
	ld.shared.f32 	%f774, [_ZZ27mega_fused_pocket_detectionE4smem+9036];
	add.f32 	%f1317, %f774, %f1317;
	ld.shared.f32 	%f775, [_ZZ27mega_fused_pocket_detectionE4smem+8652];
	add.f32 	%f1316, %f775, %f1316;
	ld.shared.f32 	%f776, [_ZZ27mega_fused_pocket_detectionE4smem+9164];
	add.f32 	%f1315, %f776, %f1315;
	ld.shared.f32 	%f777, [_ZZ27mega_fused_pocket_detectionE4smem+8780];
	add.f32 	%f1314, %f777, %f1314;
	add.s32 	%r389, %r389, 1;
$L__BB0_84:
	setp.eq.s32 	%p61, %r1, 20;
	@%p61 bra 	$L__BB0_87;
	ld.shared.f32 	%f778, [%r11+80];
	setp.leu.f32 	%p62, %f778, 0f3DCCCCCD;
	@%p62 bra 	$L__BB0_87;
	ld.shared.f32 	%f779, [_ZZ27mega_fused_pocket_detectionE4smem+9040];
	add.f32 	%f1317, %f779, %f1317;
	ld.shared.f32 	%f780, [_ZZ27mega_fused_pocket_detectionE4smem+8656];
	add.f32 	%f1316, %f780, %f1316;
	ld.shared.f32 	%f781, [_ZZ27mega_fused_pocket_detectionE4smem+9168];
	add.f32 	%f1315, %f781, %f1315;
	ld.shared.f32 	%f782, [_ZZ27mega_fused_pocket_detectionE4smem+8784];
	add.f32 	%f1314, %f782, %f1314;
	add.s32 	%r389, %r389, 1;
$L__BB0_87:
	setp.eq.s32 	%p63, %r1, 21;
	@%p63 bra 	$L__BB0_90;
	ld.shared.f32 	%f783, [%r11+84];
	setp.leu.f32 	%p64, %f783, 0f3DCCCCCD;
	@%p64 bra 	$L__BB0_90;
	ld.shared.f32 	%f784, [_ZZ27mega_fused_pocket_detectionE4smem+9044];
	add.f32 	%f1317, %f784, %f1317;
	ld.shared.f32 	%f785, [_ZZ27mega_fused_pocket_detectionE4smem+8660];
	add.f32 	%f1316, %f785, %f1316;
	ld.shared.f32 	%f786, [_ZZ27mega_fused_pocket_detectionE4smem+9172];
	add.f32 	%f1315, %f786, %f1315;
	ld.shared.f32 	%f787, [_ZZ27mega_fused_pocket_detectionE4smem+8788];
	add.f32 	%f1314, %f787, %f1314;
	add.s32 	%r389, %r389, 1;
$L__BB0_90:
	setp.eq.s32 	%p65, %r1, 22;
	@%p65 bra 	$L__BB0_93;
	ld.shared.f32 	%f788, [%r11+88];
	setp.leu.f32 	%p66, %f788, 0f3DCCCCCD;
	@%p66 bra 	$L__BB0_93;
	ld.shared.f32 	%f789, [_ZZ27mega_fused_pocket_detectionE4smem+9048];
	add.f32 	%f1317, %f789, %f1317;
	ld.shared.f32 	%f790, [_ZZ27mega_fused_pocket_detectionE4smem+8664];
	add.f32 	%f1316, %f790, %f1316;
	ld.shared.f32 	%f791, [_ZZ27mega_fused_pocket_detectionE4smem+9176];
	add.f32 	%f1315, %f791, %f1315;
	ld.shared.f32 	%f792, [_ZZ27mega_fused_pocket_detectionE4smem+8792];
	add.f32 	%f1314, %f792, %f1314;
	add.s32 	%r389, %r389, 1;
$L__BB0_93:
	setp.eq.s32 	%p67, %r1, 23;
	@%p67 bra 	$L__BB0_96;
	ld.shared.f32 	%f793, [%r11+92];
	setp.leu.f32 	%p68, %f793, 0f3DCCCCCD;
	@%p68 bra 	$L__BB0_96;
	ld.shared.f32 	%f794, [_ZZ27mega_fused_pocket_detectionE4smem+9052];
	add.f32 	%f1317, %f794, %f1317;
	ld.shared.f32 	%f795, [_ZZ27mega_fused_pocket_detectionE4smem+8668];
	add.f32 	%f1316, %f795, %f1316;
	ld.shared.f32 	%f796, [_ZZ27mega_fused_pocket_detectionE4smem+9180];
	add.f32 	%f1315, %f796, %f1315;
	ld.shared.f32 	%f797, [_ZZ27mega_fused_pocket_detectionE4smem+8796];
	add.f32 	%f1314, %f797, %f1314;
	add.s32 	%r389, %r389, 1;
$L__BB0_96:
	setp.eq.s32 	%p69, %r1, 24;
	@%p69 bra 	$L__BB0_99;
	ld.shared.f32 	%f798, [%r11+96];
	setp.leu.f32 	%p70, %f798, 0f3DCCCCCD;
	@%p70 bra 	$L__BB0_99;
	ld.shared.f32 	%f799, [_ZZ27mega_fused_pocket_detectionE4smem+9056];
	add.f32 	%f1317, %f799, %f1317;
	ld.shared.f32 	%f800, [_ZZ27mega_fused_pocket_detectionE4smem+8672];
	add.f32 	%f1316, %f800, %f1316;
	ld.shared.f32 	%f801, [_ZZ27mega_fused_pocket_detectionE4smem+9184];
	add.f32 	%f1315, %f801, %f1315;
	ld.shared.f32 	%f802, [_ZZ27mega_fused_pocket_detectionE4smem+8800];
	add.f32 	%f1314, %f802, %f1314;
	add.s32 	%r389, %r389, 1;
$L__BB0_99:
	setp.eq.s32 	%p71, %r1, 25;
	@%p71 bra 	$L__BB0_102;
	ld.shared.f32 	%f803, [%r11+100];
	setp.leu.f32 	%p72, %f803, 0f3DCCCCCD;
	@%p72 bra 	$L__BB0_102;
	ld.shared.f32 	%f804, [_ZZ27mega_fused_pocket_detectionE4smem+9060];
	add.f32 	%f1317, %f804, %f1317;
	ld.shared.f32 	%f805, [_ZZ27mega_fused_pocket_detectionE4smem+8676];
	add.f32 	%f1316, %f805, %f1316;
	ld.shared.f32 	%f806, [_ZZ27mega_fused_pocket_detectionE4smem+9188];
	add.f32 	%f1315, %f806, %f1315;
	ld.shared.f32 	%f807, [_ZZ27mega_fused_pocket_detectionE4smem+8804];
	add.f32 	%f1314, %f807, %f1314;
	add.s32 	%r389, %r389, 1;
$L__BB0_102:
	setp.eq.s32 	%p73, %r1, 26;
	@%p73 bra 	$L__BB0_105;
	ld.shared.f32 	%f808, [%r11+104];
	setp.leu.f32 	%p74, %f808, 0f3DCCCCCD;
	@%p74 bra 	$L__BB0_105;
	ld.shared.f32 	%f809, [_ZZ27mega_fused_pocket_detectionE4smem+9064];
	add.f32 	%f1317, %f809, %f1317;
	ld.shared.f32 	%f810, [_ZZ27mega_fused_pocket_detectionE4smem+8680];
	add.f32 	%f1316, %f810, %f1316;
	ld.shared.f32 	%f811, [_ZZ27mega_fused_pocket_detectionE4smem+9192];
	add.f32 	%f1315, %f811, %f1315;
	ld.shared.f32 	%f812, [_ZZ27mega_fused_pocket_detectionE4smem+8808];
	add.f32 	%f1314, %f812, %f1314;
	add.s32 	%r389, %r389, 1;
$L__BB0_105:
	setp.eq.s32 	%p75, %r1, 27;
	@%p75 bra 	$L__BB0_108;
	ld.shared.f32 	%f813, [%r11+108];
	setp.leu.f32 	%p76, %f813, 0f3DCCCCCD;
	@%p76 bra 	$L__BB0_108;
	ld.shared.f32 	%f814, [_ZZ27mega_fused_pocket_detectionE4smem+9068];
	add.f32 	%f1317, %f814, %f1317;
	ld.shared.f32 	%f815, [_ZZ27mega_fused_pocket_detectionE4smem+8684];
	add.f32 	%f1316, %f815, %f1316;
	ld.shared.f32 	%f816, [_ZZ27mega_fused_pocket_detectionE4smem+9196];
	add.f32 	%f1315, %f816, %f1315;
	ld.shared.f32 	%f817, [_ZZ27mega_fused_pocket_detectionE4smem+8812];
	add.f32 	%f1314, %f817, %f1314;
	add.s32 	%r389, %r389, 1;
$L__BB0_108:
	setp.eq.s32 	%p77, %r1, 28;
	@%p77 bra 	$L__BB0_111;
	ld.shared.f32 	%f818, [%r11+112];
	setp.leu.f32 	%p78, %f818, 0f3DCCCCCD;
	@%p78 bra 	$L__BB0_111;
	ld.shared.f32 	%f819, [_ZZ27mega_fused_pocket_detectionE4smem+9072];
	add.f32 	%f1317, %f819, %f1317;
	ld.shared.f32 	%f820, [_ZZ27mega_fused_pocket_detectionE4smem+8688];
	add.f32 	%f1316, %f820, %f1316;
	ld.shared.f32 	%f821, [_ZZ27mega_fused_pocket_detectionE4smem+9200];
	add.f32 	%f1315, %f821, %f1315;
	ld.shared.f32 	%f822, [_ZZ27mega_fused_pocket_detectionE4smem+8816];
	add.f32 	%f1314, %f822, %f1314;
	add.s32 	%r389, %r389, 1;
$L__BB0_111:
	setp.eq.s32 	%p79, %r1, 29;
	@%p79 bra 	$L__BB0_114;
	ld.shared.f32 	%f823, [%r11+116];
	setp.leu.f32 	%p80, %f823, 0f3DCCCCCD;
	@%p80 bra 	$L__BB0_114;
	ld.shared.f32 	%f824, [_ZZ27mega_fused_pocket_detectionE4smem+9076];
	add.f32 	%f1317, %f824, %f1317;
	ld.shared.f32 	%f825, [_ZZ27mega_fused_pocket_detectionE4smem+8692];
	add.f32 	%f1316, %f825, %f1316;
	ld.shared.f32 	%f826, [_ZZ27mega_fused_pocket_detectionE4smem+9204];
	add.f32 	%f1315, %f826, %f1315;
	ld.shared.f32 	%f827, [_ZZ27mega_fused_pocket_detectionE4smem+8820];
	add.f32 	%f1314, %f827, %f1314;
	add.s32 	%r389, %r389, 1;
$L__BB0_114:
	setp.eq.s32 	%p81, %r1, 30;
	@%p81 bra 	$L__BB0_117;
	ld.shared.f32 	%f828, [%r11+120];
	setp.leu.f32 	%p82, %f828, 0f3DCCCCCD;
	@%p82 bra 	$L__BB0_117;
	ld.shared.f32 	%f829, [_ZZ27mega_fused_pocket_detectionE4smem+9080];
	add.f32 	%f1317, %f829, %f1317;
	ld.shared.f32 	%f830, [_ZZ27mega_fused_pocket_detectionE4smem+8696];
	add.f32 	%f1316, %f830, %f1316;
	ld.shared.f32 	%f831, [_ZZ27mega_fused_pocket_detectionE4smem+9208];
	add.f32 	%f1315, %f831, %f1315;
	ld.shared.f32 	%f832, [_ZZ27mega_fused_pocket_detectionE4smem+8824];
	add.f32 	%f1314, %f832, %f1314;
	add.s32 	%r389, %r389, 1;
$L__BB0_117:
	setp.eq.s32 	%p83, %r1, 31;
	@%p83 bra 	$L__BB0_120;
	ld.shared.f32 	%f833, [%r11+124];
	setp.leu.f32 	%p84, %f833, 0f3DCCCCCD;
	@%p84 bra 	$L__BB0_120;
	ld.shared.f32 	%f834, [_ZZ27mega_fused_pocket_detectionE4smem+9084];
	add.f32 	%f1317, %f834, %f1317;
	ld.shared.f32 	%f835, [_ZZ27mega_fused_pocket_detectionE4smem+8700];
	add.f32 	%f1316, %f835, %f1316;
	ld.shared.f32 	%f836, [_ZZ27mega_fused_pocket_detectionE4smem+9212];
	add.f32 	%f1315, %f836, %f1315;
	ld.shared.f32 	%f837, [_ZZ27mega_fused_pocket_detectionE4smem+8828];
	add.f32 	%f1314, %f837, %f1314;
	add.s32 	%r389, %r389, 1;
$L__BB0_120:
	setp.eq.s32 	%p85, %r389, 0;
	@%p85 bra 	$L__BB0_122;
	cvt.rn.f32.u32 	%f838, %r389;
	div.rn.f32 	%f1317, %f1317, %f838;
	div.rn.f32 	%f1316, %f1316, %f838;
	div.rn.f32 	%f1315, %f1315, %f838;
	div.rn.f32 	%f1314, %f1314, %f838;
$L__BB0_122:
	ld.shared.v4.f32 	{%f839, %f840, %f841, %f842}, [_ZZ27mega_fused_pocket_detectionE4smem+8576];
	add.f32 	%f843, %f839, 0f00000000;
	ld.shared.v4.f32 	{%f844, %f845, %f846, %f847}, [_ZZ27mega_fused_pocket_detectionE4smem+9088];
	add.f32 	%f848, %f844, 0f00000000;
	add.f32 	%f849, %f843, %f840;
	add.f32 	%f850, %f848, %f845;
	add.f32 	%f851, %f849, %f841;
	add.f32 	%f852, %f850, %f846;
	add.f32 	%f853, %f851, %f842;
	add.f32 	%f854, %f852, %f847;
	ld.shared.v4.f32 	{%f855, %f856, %f857, %f858}, [_ZZ27mega_fused_pocket_detectionE4smem+8592];
	add.f32 	%f859, %f853, %f855;
	ld.shared.v4.f32 	{%f860, %f861, %f862, %f863}, [_ZZ27mega_fused_pocket_detectionE4smem+9104];
	add.f32 	%f864, %f854, %f860;
	add.f32 	%f865, %f859, %f856;
	add.f32 	%f866, %f864, %f861;
	add.f32 	%f867, %f865, %f857;
	add.f32 	%f868, %f866, %f862;
	add.f32 	%f869, %f867, %f858;
	add.f32 	%f870, %f868, %f863;
	ld.shared.v4.f32 	{%f871, %f872, %f873, %f874}, [_ZZ27mega_fused_pocket_detectionE4smem+8608];
	add.f32 	%f875, %f869, %f871;
	ld.shared.v4.f32 	{%f876, %f877, %f878, %f879}, [_ZZ27mega_fused_pocket_detectionE4smem+9120];
	add.f32 	%f880, %f870, %f876;
	add.f32 	%f881, %f875, %f872;
	add.f32 	%f882, %f880, %f877;
	add.f32 	%f883, %f881, %f873;
	add.f32 	%f884, %f882, %f878;
	add.f32 	%f885, %f883, %f874;
	add.f32 	%f886, %f884, %f879;
	ld.shared.v4.f32 	{%f887, %f888, %f889, %f890}, [_ZZ27mega_fused_pocket_detectionE4smem+8624];
	add.f32 	%f891, %f885, %f887;
	ld.shared.v4.f32 	{%f892, %f893, %f894, %f895}, [_ZZ27mega_fused_pocket_detectionE4smem+9136];
	add.f32 	%f896, %f886, %f892;
	add.f32 	%f897, %f891, %f888;
	add.f32 	%f898, %f896, %f893;
	add.f32 	%f899, %f897, %f889;
	add.f32 	%f900, %f898, %f894;
	add.f32 	%f901, %f899, %f890;
	add.f32 	%f902, %f900, %f895;
	ld.shared.v4.f32 	{%f903, %f904, %f905, %f906}, [_ZZ27mega_fused_pocket_detectionE4smem+8640];
	add.f32 	%f907, %f901, %f903;
	ld.shared.v4.f32 	{%f908, %f909, %f910, %f911}, [_ZZ27mega_fused_pocket_detectionE4smem+9152];
	add.f32 	%f912, %f902, %f908;
	add.f32 	%f913, %f907, %f904;
	add.f32 	%f914, %f912, %f909;
	add.f32 	%f915, %f913, %f905;
	add.f32 	%f916, %f914, %f910;
	add.f32 	%f917, %f915, %f906;
	add.f32 	%f918, %f916, %f911;
	ld.shared.v4.f32 	{%f919, %f920, %f921, %f922}, [_ZZ27mega_fused_pocket_detectionE4smem+8656];
	add.f32 	%f923, %f917, %f919;
	ld.shared.v4.f32 	{%f924, %f925, %f926, %f927}, [_ZZ27mega_fused_pocket_detectionE4smem+9168];
	add.f32 	%f928, %f918, %f924;
	add.f32 	%f929, %f923, %f920;
	add.f32 	%f930, %f928, %f925;
	add.f32 	%f931, %f929, %f921;
	add.f32 	%f932, %f930, %f926;
	add.f32 	%f933, %f931, %f922;
	add.f32 	%f934, %f932, %f927;
	ld.shared.v4.f32 	{%f935, %f936, %f937, %f938}, [_ZZ27mega_fused_pocket_detectionE4smem+8672];
	add.f32 	%f939, %f933, %f935;
	ld.shared.v4.f32 	{%f940, %f941, %f942, %f943}, [_ZZ27mega_fused_pocket_detectionE4smem+9184];
	add.f32 	%f944, %f934, %f940;
	add.f32 	%f945, %f939, %f936;
	add.f32 	%f946, %f944, %f941;
	add.f32 	%f947, %f945, %f937;
	add.f32 	%f948, %f946, %f942;
	add.f32 	%f949, %f947, %f938;
	add.f32 	%f950, %f948, %f943;
	ld.shared.v4.f32 	{%f951, %f952, %f953, %f954}, [_ZZ27mega_fused_pocket_detectionE4smem+8688];
	add.f32 	%f955, %f949, %f951;
	ld.shared.v4.f32 	{%f956, %f957, %f958, %f959}, [_ZZ27mega_fused_pocket_detectionE4smem+9200];
	add.f32 	%f960, %f950, %f956;
	add.f32 	%f961, %f955, %f952;
	add.f32 	%f962, %f960, %f957;
	add.f32 	%f963, %f961, %f953;
	add.f32 	%f964, %f962, %f958;
	add.f32 	%f965, %f963, %f954;
	add.f32 	%f966, %f964, %f959;
	mul.f32 	%f967, %f965, 0f3D000000;
	mul.f32 	%f968, %f966, 0f3D000000;
	shl.b32 	%r212, %r1, 3;
	mul.wide.u32 	%rd24, %r212, 4;
	mov.u64 	%rd25, c_reservoir_input_weights;
	add.s64 	%rd26, %rd25, %rd24;
	ld.const.f32 	%f969, [%rd26];
	div.rn.f32 	%f970, %f4, 0f41A00000;
	fma.rn.f32 	%f971, %f970, %f969, 0f00000000;
	ld.const.f32 	%f972, [%rd26+4];
	fma.rn.f32 	%f973, %f5, %f972, %f971;
	ld.const.f32 	%f974, [%rd26+8];
	fma.rn.f32 	%f975, %f6, %f974, %f973;
	ld.const.f32 	%f976, [%rd26+12];
	fma.rn.f32 	%f977, %f7, %f976, %f975;
	ld.const.f32 	%f978, [%rd26+16];
	fma.rn.f32 	%f979, %f8, %f978, %f977;
	ld.const.f32 	%f980, [%rd26+20];
	fma.rn.f32 	%f981, %f9, %f980, %f979;
	ld.const.f32 	%f982, [%rd26+24];
	div.rn.f32 	%f983, %f10, 0f42480000;
	fma.rn.f32 	%f984, %f983, %f982, %f981;
	ld.const.f32 	%f985, [%rd26+28];
	cvt.rn.f32.u32 	%f986, %r1;
	mul.f32 	%f987, %f986, 0f3D000000;
	fma.rn.f32 	%f988, %f987, %f985, %f984;
	mul.f32 	%f989, %f988, %f988;
	add.f32 	%f990, %f989, 0f41D80000;
	mul.f32 	%f991, %f988, %f990;
	fma.rn.f32 	%f992, %f989, 0f41100000, 0f41D80000;
	div.rn.f32 	%f993, %f991, %f992;
	mul.wide.u32 	%rd27, %r1, 4;
	mov.u64 	%rd28, c_branch_weights;
	add.s64 	%rd29, %rd28, %rd27;
	ld.const.f32 	%f994, [%rd29+1024];
	fma.rn.f32 	%f995, %f1317, %f994, 0f00000000;
	fma.rn.f32 	%f996, %f1316, %f994, %f995;
	fma.rn.f32 	%f997, %f1315, %f994, %f996;
	fma.rn.f32 	%f998, %f1314, %f994, %f997;
	mul.f32 	%f999, %f998, %f998;
	add.f32 	%f1000, %f999, 0f41D80000;
	mul.f32 	%f1001, %f998, %f1000;
	fma.rn.f32 	%f1002, %f999, 0f41100000, 0f41D80000;
	div.rn.f32 	%f1003, %f1001, %f1002;
	mul.f32 	%f1004, %f967, 0f3F000000;
	fma.rn.f32 	%f1005, %f968, 0f3F000000, %f1004;
	ld.const.f32 	%f1006, [%rd29+2048];
	mul.f32 	%f1007, %f1005, %f1006;
	mul.f32 	%f1008, %f1007, %f1007;
	add.f32 	%f1009, %f1008, 0f41D80000;
	mul.f32 	%f1010, %f1007, %f1009;
	fma.rn.f32 	%f1011, %f1008, 0f41100000, 0f41D80000;
	div.rn.f32 	%f1012, %f1010, %f1011;
	ld.shared.f32 	%f1013, [%r4];
	mul.f32 	%f1014, %f1013, 0f3F666666;
	mul.f32 	%f1015, %f1014, %f1014;
	add.f32 	%f1016, %f1015, 0f41D80000;
	mul.f32 	%f1017, %f1014, %f1016;
	fma.rn.f32 	%f1018, %f1015, 0f41100000, 0f41D80000;
	div.rn.f32 	%f1019, %f1017, %f1018;
	mul.f32 	%f1020, %f1003, 0f3E99999A;
	fma.rn.f32 	%f1021, %f993, 0f3ECCCCCD, %f1020;
	fma.rn.f32 	%f1022, %f1012, 0f3E4CCCCD, %f1021;
	fma.rn.f32 	%f1023, %f1019, 0f3DCCCCCD, %f1022;
	mul.f32 	%f1024, %f1023, %f1023;
	add.f32 	%f1025, %f1024, 0f41D80000;
	mul.f32 	%f1026, %f1023, %f1025;
	fma.rn.f32 	%f1027, %f1024, 0f41100000, 0f41D80000;
	div.rn.f32 	%f1028, %f1026, %f1027;
	st.shared.v4.f32 	[%r4], {%f1028, %f993, %f1003, %f1012};
	ld.const.f32 	%f1029, [c_readout_weights];
	fma.rn.f32 	%f1030, %f1029, %f1028, 0f00000000;
	ld.const.f32 	%f1031, [c_readout_weights+4];
	fma.rn.f32 	%f1032, %f993, %f1031, %f1030;
	ld.const.f32 	%f1033, [c_readout_weights+8];
	fma.rn.f32 	%f1034, %f1003, %f1033, %f1032;
	ld.const.f32 	%f1035, [c_readout_weights+12];
	fma.rn.f32 	%f1036, %f1012, %f1035, %f1034;
	fma.rn.f32 	%f1037, %f1036, 0fBBBB989D, 0f3F000000;
	cvt.sat.f32.f32 	%f1038, %f1037;
	mov.f32 	%f1039, 0f4B400001;
	mov.f32 	%f1040, 0f437C0000;
	fma.rm.f32 	%f1041, %f1038, %f1040, %f1039;
	add.f32 	%f1042, %f1041, 0fCB40007F;
	neg.f32 	%f1043, %f1042;
	fma.rn.f32 	%f1044, %f1036, 0fBFB8AA3B, %f1043;
	fma.rn.f32 	%f1045, %f1036, 0fB2A57060, %f1044;
	mov.b32 	%r213, %f1041;
	shl.b32 	%r214, %r213, 23;
	mov.b32 	%f1046, %r214;
	ex2.approx.ftz.f32 	%f1047, %f1045;
	fma.rn.f32 	%f1048, %f1047, %f1046, 0f3F800000;
	rcp.rn.f32 	%f1049, %f1048;
	st.shared.f32 	[%r5+-512], %f1049;
$L__BB0_123:
	setp.gt.u32 	%p86, %r1, 31;
	bar.sync 	0;
	@%p86 bra 	$L__BB0_125;
	ld.shared.f32 	%f1050, [%r5+-512];
	ld.shared.f32 	%f1051, [%r5+-2432];
	ld.shared.f32 	%f1052, [%r5+-1920];
	ld.shared.f32 	%f1053, [%r5+-2304];
	setp.gt.f32 	%p87, %f1050, 0f3ECCCCCD;
	selp.u32 	%r215, 1, 0, %p87;
	setp.gt.f32 	%p88, %f1051, 0f3F000000;
	or.b32  	%r216, %r215, 2;
	selp.b32 	%r217, %r216, %r215, %p88;
	setp.gt.f32 	%p89, %f1052, 0f3E99999A;
	or.b32  	%r218, %r217, 4;
	selp.b32 	%r219, %r218, %r217, %p89;
	setp.gt.f32 	%p90, %f1053, 0f3EE66666;
	or.b32  	%r220, %r219, 8;
	selp.b32 	%r221, %r220, %r219, %p90;
	st.shared.u32 	[%r5+-256], %r221;
	popc.b32 	%r223, %r221;
	ld.const.f32 	%f1054, [c_consensus_weights];
	ld.const.f32 	%f1055, [c_consensus_weights+4];
	mul.f32 	%f1056, %f1051, %f1055;
	fma.rn.f32 	%f1057, %f1050, %f1054, %f1056;
	ld.const.f32 	%f1058, [c_consensus_weights+8];
	fma.rn.f32 	%f1059, %f1052, %f1058, %f1057;
	ld.const.f32 	%f1060, [c_consensus_weights+12];
	fma.rn.f32 	%f1061, %f1053, %f1060, %f1059;
	min.u32 	%r224, %r223, 3;
	mul.wide.u32 	%rd30, %r224, 4;
	mov.u64 	%rd31, c_signal_bonus;
	add.s64 	%rd32, %rd31, %rd30;
	ld.const.f32 	%f1062, [%rd32];
	mul.f32 	%f1063, %f1062, %f1061;
	min.f32 	%f1064, %f1063, 0f3F800000;
	st.shared.f32 	[%r5+-384], %f1064;
	setp.ge.f32 	%p91, %f1064, 0f3F333333;
	setp.gt.u32 	%p92, %r223, 2;
	setp.ge.f32 	%p93, %f1064, 0f3ECCCCCD;
	setp.gt.u32 	%p94, %r223, 1;
	and.pred  	%p95, %p93, %p94;
	selp.u32 	%r225, 1, 0, %p95;
	selp.b32 	%r226, 2, %r225, %p92;
	selp.b32 	%r227, %r226, %r225, %p91;
	st.shared.u32 	[%r5+-128], %r227;
	setp.gt.f32 	%p96, %f1064, 0f3EB33333;
	selp.u32 	%r228, 1, 0, %p96;
	st.shared.u32 	[%r5], %r228;
$L__BB0_125:
	setp.gt.u32 	%p97, %r1, 31;
	bar.sync 	0;
	mov.b32 	%r448, 0;
	@%p97 bra 	$L__BB0_168;
	ld.shared.u32 	%r448, [%r5];
	setp.eq.s32 	%p98, %r1, 0;
	mov.b32 	%r422, 0;
	@%p98 bra 	$L__BB0_167;
	and.b32  	%r79, %r1, 7;
	setp.lt.u32 	%p99, %r1, 8;
	mov.b32 	%r439, 0;
	mov.u32 	%r422, %r1;
	@%p99 bra 	$L__BB0_146;
	and.b32  	%r439, %r1, 24;
	mov.b32 	%r421, 0;
	mov.u32 	%r422, %r1;
$L__BB0_129:
	.pragma "nounroll";
	shl.b32 	%r234, %r421, 2;
	add.s32 	%r83, %r11, %r234;
	ld.shared.f32 	%f1065, [%r83];
	setp.leu.f32 	%p100, %f1065, 0f3E4CCCCD;
	add.s32 	%r236, %r181, %r234;
	add.s32 	%r84, %r236, 11008;
	@%p100 bra 	$L__BB0_131;
	ld.shared.u32 	%r237, [%r84];
	setp.eq.s32 	%p101, %r237, %r448;
	min.s32 	%r238, %r422, %r421;
	selp.b32 	%r422, %r238, %r422, %p101;
$L__BB0_131:
	ld.shared.f32 	%f1066, [%r83+4];
	setp.leu.f32 	%p102, %f1066, 0f3E4CCCCD;
	@%p102 bra 	$L__BB0_133;
	add.s32 	%r239, %r421, 1;
	ld.shared.u32 	%r240, [%r84+4];
	setp.eq.s32 	%p103, %r240, %r448;
	min.s32 	%r241, %r422, %r239;
	selp.b32 	%r422, %r241, %r422, %p103;
$L__BB0_133:
	ld.shared.f32 	%f1067, [%r83+8];
	setp.leu.f32 	%p104, %f1067, 0f3E4CCCCD;
	@%p104 bra 	$L__BB0_135;
	add.s32 	%r242, %r421, 2;
	ld.shared.u32 	%r243, [%r84+8];
	setp.eq.s32 	%p105, %r243, %r448;
	min.s32 	%r244, %r422, %r242;
	selp.b32 	%r422, %r244, %r422, %p105;
$L__BB0_135:
	ld.shared.f32 	%f1068, [%r83+12];
	setp.leu.f32 	%p106, %f1068, 0f3E4CCCCD;
	@%p106 bra 	$L__BB0_137;
	add.s32 	%r245, %r421, 3;
	ld.shared.u32 	%r246, [%r84+12];
	setp.eq.s32 	%p107, %r246, %r448;
	min.s32 	%r247, %r422, %r245;
	selp.b32 	%r422, %r247, %r422, %p107;
$L__BB0_137:
	ld.shared.f32 	%f1069, [%r83+16];
	setp.leu.f32 	%p108, %f1069, 0f3E4CCCCD;
	@%p108 bra 	$L__BB0_139;
	add.s32 	%r248, %r421, 4;
	ld.shared.u32 	%r249, [%r84+16];
	setp.eq.s32 	%p109, %r249, %r448;
	min.s32 	%r250, %r422, %r248;
	selp.b32 	%r422, %r250, %r422, %p109;
$L__BB0_139:
	ld.shared.f32 	%f1070, [%r83+20];
	setp.leu.f32 	%p110, %f1070, 0f3E4CCCCD;
	@%p110 bra 	$L__BB0_141;
	add.s32 	%r251, %r421, 5;
	ld.shared.u32 	%r252, [%r84+20];
	setp.eq.s32 	%p111, %r252, %r448;
	min.s32 	%r253, %r422, %r251;
	selp.b32 	%r422, %r253, %r422, %p111;
$L__BB0_141:
	ld.shared.f32 	%f1071, [%r83+24];
	setp.leu.f32 	%p112, %f1071, 0f3E4CCCCD;
	@%p112 bra 	$L__BB0_143;
	add.s32 	%r254, %r421, 6;
	ld.shared.u32 	%r255, [%r84+24];
	setp.eq.s32 	%p113, %r255, %r448;
	min.s32 	%r256, %r422, %r254;
	selp.b32 	%r422, %r256, %r422, %p113;
$L__BB0_143:
	ld.shared.f32 	%f1072, [%r83+28];
	setp.leu.f32 	%p114, %f1072, 0f3E4CCCCD;
	@%p114 bra 	$L__BB0_145;
	add.s32 	%r257, %r421, 7;
	ld.shared.u32 	%r258, [%r84+28];
	setp.eq.s32 	%p115, %r258, %r448;
	min.s32 	%r259, %r422, %r257;
	selp.b32 	%r422, %r259, %r422, %p115;
$L__BB0_145:
	add.s32 	%r421, %r421, 8;
	setp.ne.s32 	%p116, %r421, %r439;
	@%p116 bra 	$L__BB0_129;
$L__BB0_146:
	setp.eq.s32 	%p117, %r79, 0;
	@%p117 bra 	$L__BB0_167;
	and.b32  	%r105, %r1, 3;
	setp.lt.u32 	%p118, %r79, 4;
	@%p118 bra 	$L__BB0_157;
	shl.b32 	%r261, %r439, 2;
	add.s32 	%r106, %r11, %r261;
	ld.shared.f32 	%f1073, [%r106];
	setp.leu.f32 	%p119, %f1073, 0f3E4CCCCD;
	add.s32 	%r263, %r181, %r261;
	add.s32 	%r107, %r263, 11008;
	@%p119 bra 	$L__BB0_150;
	ld.shared.u32 	%r264, [%r107];
	setp.eq.s32 	%p120, %r264, %r448;
	min.s32 	%r265, %r422, %r439;
	selp.b32 	%r422, %r265, %r422, %p120;
$L__BB0_150:
	ld.shared.f32 	%f1074, [%r106+4];
	setp.leu.f32 	%p121, %f1074, 0f3E4CCCCD;
	@%p121 bra 	$L__BB0_152;
	add.s32 	%r266, %r439, 1;
	ld.shared.u32 	%r267, [%r107+4];
	setp.eq.s32 	%p122, %r267, %r448;
	min.s32 	%r268, %r422, %r266;
	selp.b32 	%r422, %r268, %r422, %p122;
$L__BB0_152:
	ld.shared.f32 	%f1075, [%r106+8];
	setp.leu.f32 	%p123, %f1075, 0f3E4CCCCD;
	@%p123 bra 	$L__BB0_154;
	add.s32 	%r269, %r439, 2;
	ld.shared.u32 	%r270, [%r107+8];
	setp.eq.s32 	%p124, %r270, %r448;
	min.s32 	%r271, %r422, %r269;
	selp.b32 	%r422, %r271, %r422, %p124;
$L__BB0_154:
	ld.shared.f32 	%f1076, [%r106+12];
	setp.leu.f32 	%p125, %f1076, 0f3E4CCCCD;
	@%p125 bra 	$L__BB0_156;
	add.s32 	%r272, %r439, 3;
	ld.shared.u32 	%r273, [%r107+12];
	setp.eq.s32 	%p126, %r273, %r448;
	min.s32 	%r274, %r422, %r272;
	selp.b32 	%r422, %r274, %r422, %p126;
$L__BB0_156:
	add.s32 	%r439, %r439, 4;
$L__BB0_157:
	setp.eq.s32 	%p127, %r105, 0;
	@%p127 bra 	$L__BB0_167;
	setp.eq.s32 	%p128, %r105, 1;
	@%p128 bra 	$L__BB0_164;
	shl.b32 	%r276, %r439, 2;
	add.s32 	%r120, %r11, %r276;
	ld.shared.f32 	%f1077, [%r120];
	setp.leu.f32 	%p129, %f1077, 0f3E4CCCCD;
	add.s32 	%r278, %r181, %r276;
	add.s32 	%r121, %r278, 11008;
	@%p129 bra 	$L__BB0_161;
	ld.shared.u32 	%r279, [%r121];
	setp.eq.s32 	%p130, %r279, %r448;
	min.s32 	%r280, %r422, %r439;
	selp.b32 	%r422, %r280, %r422, %p130;
$L__BB0_161:
	ld.shared.f32 	%f1078, [%r120+4];
	setp.leu.f32 	%p131, %f1078, 0f3E4CCCCD;
	@%p131 bra 	$L__BB0_163;
	add.s32 	%r281, %r439, 1;
	ld.shared.u32 	%r282, [%r121+4];
	setp.eq.s32 	%p132, %r282, %r448;
	min.s32 	%r283, %r422, %r281;
	selp.b32 	%r422, %r283, %r422, %p132;
$L__BB0_163:
	add.s32 	%r439, %r439, 2;
$L__BB0_164:
	and.b32  	%r284, %r1, 1;
	setp.eq.b32 	%p133, %r284, 1;
	not.pred 	%p134, %p133;
	@%p134 bra 	$L__BB0_167;
	shl.b32 	%r285, %r439, 2;
	add.s32 	%r286, %r11, %r285;
	ld.shared.f32 	%f1079, [%r286];
	setp.leu.f32 	%p135, %f1079, 0f3E4CCCCD;
	@%p135 bra 	$L__BB0_167;
	add.s32 	%r289, %r181, %r285;
	ld.shared.u32 	%r290, [%r289+11008];
	setp.eq.s32 	%p136, %r290, %r448;
	min.s32 	%r291, %r422, %r439;
	selp.b32 	%r422, %r291, %r422, %p136;
$L__BB0_167:
	st.shared.u32 	[%r5+128], %r422;
$L__BB0_168:
	bar.sync 	0;
	setp.lt.s32 	%p137, %r178, 1;
	@%p137 bra 	$L__BB0_207;
	neg.s32 	%r447, %r178;
$L__BB0_170:
	setp.gt.u32 	%p138, %r1, 31;
	@%p138 bra 	$L__BB0_206;
	ld.shared.f32 	%f275, [%r11];
	setp.leu.f32 	%p139, %f275, 0f3E4CCCCD;
	ld.shared.u32 	%r292, [_ZZ27mega_fused_pocket_detectionE4smem+11008];
	setp.eq.s32 	%p140, %r292, %r448;
	or.pred  	%p141, %p139, %p140;
	@%p141 bra 	$L__BB0_173;
	ld.shared.f32 	%f1442, [%r11+4];
	ld.shared.u32 	%r450, [_ZZ27mega_fused_pocket_detectionE4smem+11012];
	ld.shared.u32 	%r449, [_ZZ27mega_fused_pocket_detectionE4smem+11016];
	mov.u32 	%r451, %r292;
	bra.uni 	$L__BB0_204;
$L__BB0_173:
	ld.shared.f32 	%f1442, [%r11+4];
	setp.gt.f32 	%p142, %f1442, 0f3E4CCCCD;
	ld.shared.u32 	%r450, [_ZZ27mega_fused_pocket_detectionE4smem+11012];
	setp.ne.s32 	%p143, %r450, %r448;
	ld.shared.u32 	%r449, [_ZZ27mega_fused_pocket_detectionE4smem+11016];
	and.pred  	%p144, %p142, %p143;
	mov.u32 	%r451, %r450;
	@%p144 bra 	$L__BB0_204;
	ld.shared.f32 	%f1080, [%r11+8];
	setp.gt.f32 	%p145, %f1080, 0f3E4CCCCD;
	setp.ne.s32 	%p146, %r449, %r448;
	and.pred  	%p147, %p145, %p146;
	mov.u32 	%r451, %r449;
	@%p147 bra 	$L__BB0_204;
	ld.shared.f32 	%f1081, [%r11+12];
	setp.gt.f32 	%p148, %f1081, 0f3E4CCCCD;
	ld.shared.u32 	%r451, [_ZZ27mega_fused_pocket_detectionE4smem+11020];
	setp.ne.s32 	%p149, %r451, %r448;
	and.pred  	%p150, %p148, %p149;
	@%p150 bra 	$L__BB0_204;
	ld.shared.f32 	%f1082, [%r11+16];
	setp.gt.f32 	%p151, %f1082, 0f3E4CCCCD;
	ld.shared.u32 	%r451, [_ZZ27mega_fused_pocket_detectionE4smem+11024];
	setp.ne.s32 	%p152, %r451, %r448;
	and.pred  	%p153, %p151, %p152;
	@%p153 bra 	$L__BB0_204;
	ld.shared.f32 	%f1083, [%r11+20];
	setp.gt.f32 	%p154, %f1083, 0f3E4CCCCD;
	ld.shared.u32 	%r451, [_ZZ27mega_fused_pocket_detectionE4smem+11028];
	setp.ne.s32 	%p155, %r451, %r448;
	and.pred  	%p156, %p154, %p155;
	@%p156 bra 	$L__BB0_204;
	ld.shared.f32 	%f1084, [%r11+24];
	setp.gt.f32 	%p157, %f1084, 0f3E4CCCCD;
	ld.shared.u32 	%r451, [_ZZ27mega_fused_pocket_detectionE4smem+11032];
	setp.ne.s32 	%p158, %r451, %r448;
	and.pred  	%p159, %p157, %p158;
	@%p159 bra 	$L__BB0_204;
	ld.shared.f32 	%f1085, [%r11+28];
	setp.gt.f32 	%p160, %f1085, 0f3E4CCCCD;
	ld.shared.u32 	%r451, [_ZZ27mega_fused_pocket_detectionE4smem+11036];
	setp.ne.s32 	%p161, %r451, %r448;
	and.pred  	%p162, %p160, %p161;
	@%p162 bra 	$L__BB0_204;
	ld.shared.f32 	%f1086, [%r11+32];
	setp.gt.f32 	%p163, %f1086, 0f3E4CCCCD;
	ld.shared.u32 	%r451, [_ZZ27mega_fused_pocket_detectionE4smem+11040];
	setp.ne.s32 	%p164, %r451, %r448;
	and.pred  	%p165, %p163, %p164;
	@%p165 bra 	$L__BB0_204;
	ld.shared.f32 	%f1087, [%r11+36];
	setp.gt.f32 	%p166, %f1087, 0f3E4CCCCD;
	ld.shared.u32 	%r451, [_ZZ27mega_fused_pocket_detectionE4smem+11044];
	setp.ne.s32 	%p167, %r451, %r448;
	and.pred  	%p168, %p166, %p167;
	@%p168 bra 	$L__BB0_204;
	ld.shared.f32 	%f1088, [%r11+40];
	setp.gt.f32 	%p169, %f1088, 0f3E4CCCCD;
	ld.shared.u32 	%r451, [_ZZ27mega_fused_pocket_detectionE4smem+11048];
	setp.ne.s32 	%p170, %r451, %r448;
	and.pred  	%p171, %p169, %p170;
	@%p171 bra 	$L__BB0_204;
	ld.shared.f32 	%f1089, [%r11+44];
	setp.gt.f32 	%p172, %f1089, 0f3E4CCCCD;
	ld.shared.u32 	%r451, [_ZZ27mega_fused_pocket_detectionE4smem+11052];
	setp.ne.s32 	%p173, %r451, %r448;
	and.pred  	%p174, %p172, %p173;
	@%p174 bra 	$L__BB0_204;
	ld.shared.f32 	%f1090, [%r11+48];
	setp.gt.f32 	%p175, %f1090, 0f3E4CCCCD;
	ld.shared.u32 	%r451, [_ZZ27mega_fused_pocket_detectionE4smem+11056];
	setp.ne.s32 	%p176, %r451, %r448;
	and.pred  	%p177, %p175, %p176;
	@%p177 bra 	$L__BB0_204;
	ld.shared.f32 	%f1091, [%r11+52];
	setp.gt.f32 	%p178, %f1091, 0f3E4CCCCD;
	ld.shared.u32 	%r451, [_ZZ27mega_fused_pocket_detectionE4smem+11060];
	setp.ne.s32 	%p179, %r451, %r448;
	and.pred  	%p180, %p178, %p179;
	@%p180 bra 	$L__BB0_204;
	ld.shared.f32 	%f1092, [%r11+56];
	setp.gt.f32 	%p181, %f1092, 0f3E4CCCCD;
	ld.shared.u32 	%r451, [_ZZ27mega_fused_pocket_detectionE4smem+11064];
	setp.ne.s32 	%p182, %r451, %r448;
	and.pred  	%p183, %p181, %p182;
	@%p183 bra 	$L__BB0_204;
	ld.shared.f32 	%f1093, [%r11+60];
	setp.gt.f32 	%p184, %f1093, 0f3E4CCCCD;
	ld.shared.u32 	%r451, [_ZZ27mega_fused_pocket_detectionE4smem+11068];
	setp.ne.s32 	%p185, %r451, %r448;
	and.pred  	%p186, %p184, %p185;
	@%p186 bra 	$L__BB0_204;
	ld.shared.f32 	%f1094, [%r11+64];
	setp.gt.f32 	%p187, %f1094, 0f3E4CCCCD;
	ld.shared.u32 	%r451, [_ZZ27mega_fused_pocket_detectionE4smem+11072];
	setp.ne.s32 	%p188, %r451, %r448;
	and.pred  	%p189, %p187, %p188;
	@%p189 bra 	$L__BB0_204;
	ld.shared.f32 	%f1095, [%r11+68];
	setp.gt.f32 	%p190, %f1095, 0f3E4CCCCD;
	ld.shared.u32 	%r451, [_ZZ27mega_fused_pocket_detectionE4smem+11076];
	setp.ne.s32 	%p191, %r451, %r448;
	and.pred  	%p192, %p190, %p191;
	@%p192 bra 	$L__BB0_204;
	ld.shared.f32 	%f1096, [%r11+72];
	setp.gt.f32 	%p193, %f1096, 0f3E4CCCCD;
	ld.shared.u32 	%r451, [_ZZ27mega_fused_pocket_detectionE4smem+11080];
	setp.ne.s32 	%p194, %r451, %r448;
	and.pred  	%p195, %p193, %p194;
	@%p195 bra 	$L__BB0_204;
	ld.shared.f32 	%f1097, [%r11+76];
	setp.gt.f32 	%p196, %f1097, 0f3E4CCCCD;
	ld.shared.u32 	%r451, [_ZZ27mega_fused_pocket_detectionE4smem+11084];
	setp.ne.s32 	%p197, %r451, %r448;
	and.pred  	%p198, %p196, %p197;
	@%p198 bra 	$L__BB0_204;
	ld.shared.f32 	%f1098, [%r11+80];
	setp.gt.f32 	%p199, %f1098, 0f3E4CCCCD;
	ld.shared.u32 	%r451, [_ZZ27mega_fused_pocket_detectionE4smem+11088];
	setp.ne.s32 	%p200, %r451, %r448;
	and.pred  	%p201, %p199, %p200;
	@%p201 bra 	$L__BB0_204;
	ld.shared.f32 	%f1099, [%r11+84];
	setp.gt.f32 	%p202, %f1099, 0f3E4CCCCD;
	ld.shared.u32 	%r451, [_ZZ27mega_fused_pocket_detectionE4smem+11092];
	setp.ne.s32 	%p203, %r451, %r448;
	and.pred  	%p204, %p202, %p203;
	@%p204 bra 	$L__BB0_204;
	ld.shared.f32 	%f1100, [%r11+88];
	setp.gt.f32 	%p205, %f1100, 0f3E4CCCCD;
	ld.shared.u32 	%r451, [_ZZ27mega_fused_pocket_detectionE4smem+11096];
	setp.ne.s32 	%p206, %r451, %r448;
	and.pred  	%p207, %p205, %p206;
	@%p207 bra 	$L__BB0_204;
	ld.shared.f32 	%f1101, [%r11+92];
	setp.gt.f32 	%p208, %f1101, 0f3E4CCCCD;
	ld.shared.u32 	%r451, [_ZZ27mega_fused_pocket_detectionE4smem+11100];
	setp.ne.s32 	%p209, %r451, %r448;
	and.pred  	%p210, %p208, %p209;
	@%p210 bra 	$L__BB0_204;
	ld.shared.f32 	%f1102, [%r11+96];
	setp.gt.f32 	%p211, %f1102, 0f3E4CCCCD;
	ld.shared.u32 	%r451, [_ZZ27mega_fused_pocket_detectionE4smem+11104];
	setp.ne.s32 	%p212, %r451, %r448;
	and.pred  	%p213, %p211, %p212;
	@%p213 bra 	$L__BB0_204;
	ld.shared.f32 	%f1103, [%r11+100];
	setp.gt.f32 	%p214, %f1103, 0f3E4CCCCD;
	ld.shared.u32 	%r451, [_ZZ27mega_fused_pocket_detectionE4smem+11108];
	setp.ne.s32 	%p215, %r451, %r448;
	and.pred  	%p216, %p214, %p215;
	@%p216 bra 	$L__BB0_204;
	ld.shared.f32 	%f1104, [%r11+104];
	setp.gt.f32 	%p217, %f1104, 0f3E4CCCCD;
	ld.shared.u32 	%r451, [_ZZ27mega_fused_pocket_detectionE4smem+11112];
	setp.ne.s32 	%p218, %r451, %r448;
	and.pred  	%p219, %p217, %p218;
	@%p219 bra 	$L__BB0_204;
	ld.shared.f32 	%f1105, [%r11+108];
	setp.gt.f32 	%p220, %f1105, 0f3E4CCCCD;
	ld.shared.u32 	%r451, [_ZZ27mega_fused_pocket_detectionE4smem+11116];
	setp.ne.s32 	%p221, %r451, %r448;
	and.pred  	%p222, %p220, %p221;
	@%p222 bra 	$L__BB0_204;
	ld.shared.f32 	%f1106, [%r11+112];
	setp.gt.f32 	%p223, %f1106, 0f3E4CCCCD;
	ld.shared.u32 	%r451, [_ZZ27mega_fused_pocket_detectionE4smem+11120];
	setp.ne.s32 	%p224, %r451, %r448;
	and.pred  	%p225, %p223, %p224;
	@%p225 bra 	$L__BB0_204;
	ld.shared.f32 	%f1107, [%r11+116];
	setp.gt.f32 	%p226, %f1107, 0f3E4CCCCD;
	ld.shared.u32 	%r451, [_ZZ27mega_fused_pocket_detectionE4smem+11124];
	setp.ne.s32 	%p227, %r451, %r448;
	and.pred  	%p228, %p226, %p227;
	@%p228 bra 	$L__BB0_204;
	ld.shared.f32 	%f1108, [%r11+120];
	setp.gt.f32 	%p229, %f1108, 0f3E4CCCCD;
	ld.shared.u32 	%r451, [_ZZ27mega_fused_pocket_detectionE4smem+11128];
	setp.ne.s32 	%p230, %r451, %r448;
	and.pred  	%p231, %p229, %p230;
	@%p231 bra 	$L__BB0_204;
	ld.shared.f32 	%f1109, [%r11+124];
	setp.leu.f32 	%p232, %f1109, 0f3E4CCCCD;
	ld.shared.u32 	%r451, [_ZZ27mega_fused_pocket_detectionE4smem+11132];
	setp.eq.s32 	%p233, %r451, %r448;
	or.pred  	%p234, %p232, %p233;
	@%p234 bra 	$L__BB0_206;
$L__BB0_204:
	setp.eq.s32 	%p235, %r292, %r448;
	add.f32 	%f1110, %f275, 0f00000000;
	selp.f32 	%f1111, %f1110, 0f00000000, %p235;
	setp.eq.s32 	%p236, %r292, %r451;
	selp.f32 	%f1112, %f1110, 0f00000000, %p236;
	setp.eq.s32 	%p237, %r450, %r448;
	add.f32 	%f1113, %f1111, %f1442;
	selp.f32 	%f1114, %f1113, %f1111, %p237;
	setp.eq.s32 	%p238, %r450, %r451;
	add.f32 	%f1115, %f1112, %f1442;
	selp.f32 	%f1116, %f1115, %f1112, %p238;
	ld.shared.v2.f32 	{%f1117, %f1118}, [%r11+8];
	setp.eq.s32 	%p239, %r449, %r448;
	add.f32 	%f1119, %f1114, %f1117;
	selp.f32 	%f1120, %f1119, %f1114, %p239;
	setp.eq.s32 	%p240, %r449, %r451;
	add.f32 	%f1121, %f1116, %f1117;
	selp.f32 	%f1122, %f1121, %f1116, %p240;
	ld.shared.u32 	%r323, [_ZZ27mega_fused_pocket_detectionE4smem+11020];
	setp.eq.s32 	%p241, %r323, %r448;
	add.f32 	%f1123, %f1120, %f1118;
	selp.f32 	%f1124, %f1123, %f1120, %p241;
	setp.eq.s32 	%p242, %r323, %r451;
	add.f32 	%f1125, %f1122, %f1118;
	selp.f32 	%f1126, %f1125, %f1122, %p242;
	ld.shared.v4.f32 	{%f1127, %f1128, %f1129, %f1130}, [%r11+16];
	ld.shared.v4.u32 	{%r324, %r325, %r326, %r327}, [_ZZ27mega_fused_pocket_detectionE4smem+11024];
	setp.eq.s32 	%p243, %r324, %r448;
	add.f32 	%f1131, %f1124, %f1127;
	selp.f32 	%f1132, %f1131, %f1124, %p243;
	setp.eq.s32 	%p244, %r324, %r451;
	add.f32 	%f1133, %f1126, %f1127;
	selp.f32 	%f1134, %f1133, %f1126, %p244;
	setp.eq.s32 	%p245, %r325, %r448;
	add.f32 	%f1135, %f1132, %f1128;
	selp.f32 	%f1136, %f1135, %f1132, %p245;
	setp.eq.s32 	%p246, %r325, %r451;
	add.f32 	%f1137, %f1134, %f1128;
	selp.f32 	%f1138, %f1137, %f1134, %p246;
	setp.eq.s32 	%p247, %r326, %r448;
	add.f32 	%f1139, %f1136, %f1129;
	selp.f32 	%f1140, %f1139, %f1136, %p247;
	setp.eq.s32 	%p248, %r326, %r451;
	add.f32 	%f1141, %f1138, %f1129;
	selp.f32 	%f1142, %f1141, %f1138, %p248;
	setp.eq.s32 	%p249, %r327, %r448;
	add.f32 	%f1143, %f1140, %f1130;
	selp.f32 	%f1144, %f1143, %f1140, %p249;
	setp.eq.s32 	%p250, %r327, %r451;
	add.f32 	%f1145, %f1142, %f1130;
	selp.f32 	%f1146, %f1145, %f1142, %p250;
	ld.shared.v4.f32 	{%f1147, %f1148, %f1149, %f1150}, [%r11+32];
	ld.shared.v4.u32 	{%r328, %r329, %r330, %r331}, [_ZZ27mega_fused_pocket_detectionE4smem+11040];
	setp.eq.s32 	%p251, %r328, %r448;
	add.f32 	%f1151, %f1144, %f1147;
	selp.f32 	%f1152, %f1151, %f1144, %p251;
	setp.eq.s32 	%p252, %r328, %r451;
	add.f32 	%f1153, %f1146, %f1147;
	selp.f32 	%f1154, %f1153, %f1146, %p252;
	setp.eq.s32 	%p253, %r329, %r448;
	add.f32 	%f1155, %f1152, %f1148;
	selp.f32 	%f1156, %f1155, %f1152, %p253;
	setp.eq.s32 	%p254, %r329, %r451;
	add.f32 	%f1157, %f1154, %f1148;
	selp.f32 	%f1158, %f1157, %f1154, %p254;
	setp.eq.s32 	%p255, %r330, %r448;
	add.f32 	%f1159, %f1156, %f1149;
	selp.f32 	%f1160, %f1159, %f1156, %p255;
	setp.eq.s32 	%p256, %r330, %r451;
	add.f32 	%f1161, %f1158, %f1149;
	selp.f32 	%f1162, %f1161, %f1158, %p256;
	setp.eq.s32 	%p257, %r331, %r448;
	add.f32 	%f1163, %f1160, %f1150;
	selp.f32 	%f1164, %f1163, %f1160, %p257;
	setp.eq.s32 	%p258, %r331, %r451;
	add.f32 	%f1165, %f1162, %f1150;
	selp.f32 	%f1166, %f1165, %f1162, %p258;
	ld.shared.v4.f32 	{%f1167, %f1168, %f1169, %f1170}, [%r11+48];
	ld.shared.v4.u32 	{%r332, %r333, %r334, %r335}, [_ZZ27mega_fused_pocket_detectionE4smem+11056];
	setp.eq.s32 	%p259, %r332, %r448;
	add.f32 	%f1171, %f1164, %f1167;
	selp.f32 	%f1172, %f1171, %f1164, %p259;
	setp.eq.s32 	%p260, %r332, %r451;
	add.f32 	%f1173, %f1166, %f1167;
	selp.f32 	%f1174, %f1173, %f1166, %p260;
	setp.eq.s32 	%p261, %r333, %r448;
	add.f32 	%f1175, %f1172, %f1168;
	selp.f32 	%f1176, %f1175, %f1172, %p261;
	setp.eq.s32 	%p262, %r333, %r451;
	add.f32 	%f1177, %f1174, %f1168;
	selp.f32 	%f1178, %f1177, %f1174, %p262;
	setp.eq.s32 	%p263, %r334, %r448;
	add.f32 	%f1179, %f1176, %f1169;
	selp.f32 	%f1180, %f1179, %f1176, %p263;
	setp.eq.s32 	%p264, %r334, %r451;
	add.f32 	%f1181, %f1178, %f1169;
	selp.f32 	%f1182, %f1181, %f1178, %p264;
	setp.eq.s32 	%p265, %r335, %r448;
	add.f32 	%f1183, %f1180, %f1170;
	selp.f32 	%f1184, %f1183, %f1180, %p265;
	setp.eq.s32 	%p266, %r335, %r451;
	add.f32 	%f1185, %f1182, %f1170;
	selp.f32 	%f1186, %f1185, %f1182, %p266;
	ld.shared.v4.f32 	{%f1187, %f1188, %f1189, %f1190}, [%r11+64];
	ld.shared.v4.u32 	{%r336, %r337, %r338, %r339}, [_ZZ27mega_fused_pocket_detectionE4smem+11072];
	setp.eq.s32 	%p267, %r336, %r448;
	add.f32 	%f1191, %f1184, %f1187;
	selp.f32 	%f1192, %f1191, %f1184, %p267;
	setp.eq.s32 	%p268, %r336, %r451;
	add.f32 	%f1193, %f1186, %f1187;
	selp.f32 	%f1194, %f1193, %f1186, %p268;
	setp.eq.s32 	%p269, %r337, %r448;
	add.f32 	%f1195, %f1192, %f1188;
	selp.f32 	%f1196, %f1195, %f1192, %p269;
	setp.eq.s32 	%p270, %r337, %r451;
	add.f32 	%f1197, %f1194, %f1188;
	selp.f32 	%f1198, %f1197, %f1194, %p270;
	setp.eq.s32 	%p271, %r338, %r448;
	add.f32 	%f1199, %f1196, %f1189;
	selp.f32 	%f1200, %f1199, %f1196, %p271;
	setp.eq.s32 	%p272, %r338, %r451;
	add.f32 	%f1201, %f1198, %f1189;
	selp.f32 	%f1202, %f1201, %f1198, %p272;
	setp.eq.s32 	%p273, %r339, %r448;
	add.f32 	%f1203, %f1200, %f1190;
	selp.f32 	%f1204, %f1203, %f1200, %p273;
	setp.eq.s32 	%p274, %r339, %r451;
	add.f32 	%f1205, %f1202, %f1190;
	selp.f32 	%f1206, %f1205, %f1202, %p274;
	ld.shared.v4.f32 	{%f1207, %f1208, %f1209, %f1210}, [%r11+80];
	ld.shared.v4.u32 	{%r340, %r341, %r342, %r343}, [_ZZ27mega_fused_pocket_detectionE4smem+11088];
	setp.eq.s32 	%p275, %r340, %r448;
	add.f32 	%f1211, %f1204, %f1207;
	selp.f32 	%f1212, %f1211, %f1204, %p275;
	setp.eq.s32 	%p276, %r340, %r451;
	add.f32 	%f1213, %f1206, %f1207;
	selp.f32 	%f1214, %f1213, %f1206, %p276;
	setp.eq.s32 	%p277, %r341, %r448;
	add.f32 	%f1215, %f1212, %f1208;
	selp.f32 	%f1216, %f1215, %f1212, %p277;
	setp.eq.s32 	%p278, %r341, %r451;
	add.f32 	%f1217, %f1214, %f1208;
	selp.f32 	%f1218, %f1217, %f1214, %p278;
	setp.eq.s32 	%p279, %r342, %r448;
	add.f32 	%f1219, %f1216, %f1209;
	selp.f32 	%f1220, %f1219, %f1216, %p279;
	setp.eq.s32 	%p280, %r342, %r451;
	add.f32 	%f1221, %f1218, %f1209;
	selp.f32 	%f1222, %f1221, %f1218, %p280;
	setp.eq.s32 	%p281, %r343, %r448;
	add.f32 	%f1223, %f1220, %f1210;
	selp.f32 	%f1224, %f1223, %f1220, %p281;
	setp.eq.s32 	%p282, %r343, %r451;
	add.f32 	%f1225, %f1222, %f1210;
	selp.f32 	%f1226, %f1225, %f1222, %p282;
	ld.shared.v4.f32 	{%f1227, %f1228, %f1229, %f1230}, [%r11+96];
	ld.shared.v4.u32 	{%r344, %r345, %r346, %r347}, [_ZZ27mega_fused_pocket_detectionE4smem+11104];
	setp.eq.s32 	%p283, %r344, %r448;
	add.f32 	%f1231, %f1224, %f1227;
	selp.f32 	%f1232, %f1231, %f1224, %p283;
	setp.eq.s32 	%p284, %r344, %r451;
	add.f32 	%f1233, %f1226, %f1227;
	selp.f32 	%f1234, %f1233, %f1226, %p284;
	setp.eq.s32 	%p285, %r345, %r448;
	add.f32 	%f1235, %f1232, %f1228;
	selp.f32 	%f1236, %f1235, %f1232, %p285;
	setp.eq.s32 	%p286, %r345, %r451;
	add.f32 	%f1237, %f1234, %f1228;
	selp.f32 	%f1238, %f1237, %f1234, %p286;
	setp.eq.s32 	%p287, %r346, %r448;
	add.f32 	%f1239, %f1236, %f1229;
	selp.f32 	%f1240, %f1239, %f1236, %p287;
	setp.eq.s32 	%p288, %r346, %r451;
	add.f32 	%f1241, %f1238, %f1229;
	selp.f32 	%f1242, %f1241, %f1238, %p288;
	setp.eq.s32 	%p289, %r347, %r448;
	add.f32 	%f1243, %f1240, %f1230;
	selp.f32 	%f1244, %f1243, %f1240, %p289;
	setp.eq.s32 	%p290, %r347, %r451;
	add.f32 	%f1245, %f1242, %f1230;
	selp.f32 	%f1246, %f1245, %f1242, %p290;
	ld.shared.v4.f32 	{%f1247, %f1248, %f1249, %f1250}, [%r11+112];
	ld.shared.v4.u32 	{%r348, %r349, %r350, %r351}, [_ZZ27mega_fused_pocket_detectionE4smem+11120];
	setp.eq.s32 	%p291, %r348, %r448;
	add.f32 	%f1251, %f1244, %f1247;
	selp.f32 	%f1252, %f1251, %f1244, %p291;
	setp.eq.s32 	%p292, %r348, %r451;
	add.f32 	%f1253, %f1246, %f1247;
	selp.f32 	%f1254, %f1253, %f1246, %p292;
	setp.eq.s32 	%p293, %r349, %r448;
	add.f32 	%f1255, %f1252, %f1248;
	selp.f32 	%f1256, %f1255, %f1252, %p293;
	setp.eq.s32 	%p294, %r349, %r451;
	add.f32 	%f1257, %f1254, %f1248;
	selp.f32 	%f1258, %f1257, %f1254, %p294;
	setp.eq.s32 	%p295, %r350, %r448;
	add.f32 	%f1259, %f1256, %f1249;
	selp.f32 	%f1260, %f1259, %f1256, %p295;
	setp.eq.s32 	%p296, %r350, %r451;
	add.f32 	%f1261, %f1258, %f1249;
	selp.f32 	%f1262, %f1261, %f1258, %p296;
	setp.eq.s32 	%p297, %r351, %r448;
	add.f32 	%f1263, %f1260, %f1250;
	selp.f32 	%f1264, %f1263, %f1260, %p297;
	setp.eq.s32 	%p298, %r351, %r451;
	add.f32 	%f1265, %f1262, %f1250;
	selp.f32 	%f1266, %f1265, %f1262, %p298;
	ld.shared.f32 	%f1267, [%r5+-384];
	fma.rn.f32 	%f1268, %f1267, 0f40000000, %f1264;
	mul.f32 	%f1269, %f1268, 0f3F8CCCCD;
	setp.leu.f32 	%p299, %f1266, %f1269;
	@%p299 bra 	$L__BB0_206;
	st.shared.u32 	[%r5], %r451;
	mov.u32 	%r448, %r451;
$L__BB0_206:
	bar.sync 	0;
	add.s32 	%r447, %r447, 1;
	setp.ne.s32 	%p300, %r447, 0;
	@%p300 bra 	$L__BB0_170;
$L__BB0_207:
	setp.gt.u32 	%p301, %r1, 31;
	@%p301 bra 	$L__BB0_273;
	ld.shared.u32 	%r175, [%r5];
	ld.shared.u32 	%r352, [_ZZ27mega_fused_pocket_detectionE4smem+11008];
	setp.ne.s32 	%p302, %r352, %r175;
	mov.f32 	%f1444, 0f00000000;
	@%p302 bra 	$L__BB0_210;
	ld.shared.f32 	%f1271, [%r11];
	add.f32 	%f1444, %f1271, 0f00000000;
$L__BB0_210:
	ld.shared.u32 	%r353, [_ZZ27mega_fused_pocket_detectionE4smem+11012];
	setp.ne.s32 	%p303, %r353, %r175;
	@%p303 bra 	$L__BB0_212;
	ld.shared.f32 	%f1272, [%r11+4];
	add.f32 	%f1444, %f1444, %f1272;
$L__BB0_212:
	ld.shared.u32 	%r354, [_ZZ27mega_fused_pocket_detectionE4smem+11016];
	setp.ne.s32 	%p304, %r354, %r175;
	@%p304 bra 	$L__BB0_214;
	ld.shared.f32 	%f1273, [%r11+8];
	add.f32 	%f1444, %f1444, %f1273;
$L__BB0_214:
	ld.shared.u32 	%r355, [_ZZ27mega_fused_pocket_detectionE4smem+11020];
	setp.ne.s32 	%p305, %r355, %r175;
	@%p305 bra 	$L__BB0_216;
	ld.shared.f32 	%f1274, [%r11+12];
	add.f32 	%f1444, %f1444, %f1274;
$L__BB0_216:
	ld.shared.u32 	%r356, [_ZZ27mega_fused_pocket_detectionE4smem+11024];
	setp.ne.s32 	%p306, %r356, %r175;
	@%p306 bra 	$L__BB0_218;
	ld.shared.f32 	%f1275, [%r11+16];
	add.f32 	%f1444, %f1444, %f1275;
$L__BB0_218:
	ld.shared.u32 	%r357, [_ZZ27mega_fused_pocket_detectionE4smem+11028];
	setp.ne.s32 	%p307, %r357, %r175;
	@%p307 bra 	$L__BB0_220;
	ld.shared.f32 	%f1276, [%r11+20];
	add.f32 	%f1444, %f1444, %f1276;
$L__BB0_220:
	ld.shared.u32 	%r358, [_ZZ27mega_fused_pocket_detectionE4smem+11032];
	setp.ne.s32 	%p308, %r358, %r175;
	@%p308 bra 	$L__BB0_222;
	ld.shared.f32 	%f1277, [%r11+24];
	add.f32 	%f1444, %f1444, %f1277;
$L__BB0_222:
	ld.shared.u32 	%r359, [_ZZ27mega_fused_pocket_detectionE4smem+11036];
	setp.ne.s32 	%p309, %r359, %r175;
	@%p309 bra 	$L__BB0_224;
	ld.shared.f32 	%f1278, [%r11+28];
	add.f32 	%f1444, %f1444, %f1278;
$L__BB0_224:
	ld.shared.u32 	%r360, [_ZZ27mega_fused_pocket_detectionE4smem+11040];
	setp.ne.s32 	%p310, %r360, %r175;
	@%p310 bra 	$L__BB0_226;
	ld.shared.f32 	%f1279, [%r11+32];
	add.f32 	%f1444, %f1444, %f1279;
$L__BB0_226:
	ld.shared.u32 	%r361, [_ZZ27mega_fused_pocket_detectionE4smem+11044];
	setp.ne.s32 	%p311, %r361, %r175;
	@%p311 bra 	$L__BB0_228;
	ld.shared.f32 	%f1280, [%r11+36];
	add.f32 	%f1444, %f1444, %f1280;
$L__BB0_228:
	ld.shared.u32 	%r362, [_ZZ27mega_fused_pocket_detectionE4smem+11048];
	setp.ne.s32 	%p312, %r362, %r175;
	@%p312 bra 	$L__BB0_230;
	ld.shared.f32 	%f1281, [%r11+40];
	add.f32 	%f1444, %f1444, %f1281;
$L__BB0_230:
	ld.shared.u32 	%r363, [_ZZ27mega_fused_pocket_detectionE4smem+11052];
	setp.ne.s32 	%p313, %r363, %r175;
	@%p313 bra 	$L__BB0_232;
	ld.shared.f32 	%f1282, [%r11+44];
	add.f32 	%f1444, %f1444, %f1282;
$L__BB0_232:
	ld.shared.u32 	%r364, [_ZZ27mega_fused_pocket_detectionE4smem+11056];
	setp.ne.s32 	%p314, %r364, %r175;
	@%p314 bra 	$L__BB0_234;
	ld.shared.f32 	%f1283, [%r11+48];
	add.f32 	%f1444, %f1444, %f1283;
$L__BB0_234:
	ld.shared.u32 	%r365, [_ZZ27mega_fused_pocket_detectionE4smem+11060];
	setp.ne.s32 	%p315, %r365, %r175;
	@%p315 bra 	$L__BB0_236;
	ld.shared.f32 	%f1284, [%r11+52];
	add.f32 	%f1444, %f1444, %f1284;
$L__BB0_236:
	ld.shared.u32 	%r366, [_ZZ27mega_fused_pocket_detectionE4smem+11064];
	setp.ne.s32 	%p316, %r366, %r175;
	@%p316 bra 	$L__BB0_238;
	ld.shared.f32 	%f1285, [%r11+56];
	add.f32 	%f1444, %f1444, %f1285;
$L__BB0_238:
	ld.shared.u32 	%r367, [_ZZ27mega_fused_pocket_detectionE4smem+11068];
	setp.ne.s32 	%p317, %r367, %r175;
	@%p317 bra 	$L__BB0_240;
	ld.shared.f32 	%f1286, [%r11+60];
	add.f32 	%f1444, %f1444, %f1286;
$L__BB0_240:
	ld.shared.u32 	%r368, [_ZZ27mega_fused_pocket_detectionE4smem+11072];
	setp.ne.s32 	%p318, %r368, %r175;
	@%p318 bra 	$L__BB0_242;
	ld.shared.f32 	%f1287, [%r11+64];
	add.f32 	%f1444, %f1444, %f1287;
$L__BB0_242:
	ld.shared.u32 	%r369, [_ZZ27mega_fused_pocket_detectionE4smem+11076];
	setp.ne.s32 	%p319, %r369, %r175;
	@%p319 bra 	$L__BB0_244;
	ld.shared.f32 	%f1288, [%r11+68];
	add.f32 	%f1444, %f1444, %f1288;
$L__BB0_244:
	ld.shared.u32 	%r370, [_ZZ27mega_fused_pocket_detectionE4smem+11080];
	setp.ne.s32 	%p320, %r370, %r175;
	@%p320 bra 	$L__BB0_246;
	ld.shared.f32 	%f1289, [%r11+72];
	add.f32 	%f1444, %f1444, %f1289;
$L__BB0_246:
	ld.shared.u32 	%r371, [_ZZ27mega_fused_pocket_detectionE4smem+11084];
	setp.ne.s32 	%p321, %r371, %r175;
	@%p321 bra 	$L__BB0_248;
	ld.shared.f32 	%f1290, [%r11+76];
	add.f32 	%f1444, %f1444, %f1290;
$L__BB0_248:
	ld.shared.u32 	%r372, [_ZZ27mega_fused_pocket_detectionE4smem+11088];
	setp.ne.s32 	%p322, %r372, %r175;
	@%p322 bra 	$L__BB0_250;
	ld.shared.f32 	%f1291, [%r11+80];
	add.f32 	%f1444, %f1444, %f1291;
$L__BB0_250:
	ld.shared.u32 	%r373, [_ZZ27mega_fused_pocket_detectionE4smem+11092];
	setp.ne.s32 	%p323, %r373, %r175;
	@%p323 bra 	$L__BB0_252;
	ld.shared.f32 	%f1292, [%r11+84];
	add.f32 	%f1444, %f1444, %f1292;
$L__BB0_252:
	ld.shared.u32 	%r374, [_ZZ27mega_fused_pocket_detectionE4smem+11096];
	setp.ne.s32 	%p324, %r374, %r175;
	@%p324 bra 	$L__BB0_254;
	ld.shared.f32 	%f1293, [%r11+88];
	add.f32 	%f1444, %f1444, %f1293;
$L__BB0_254:
	ld.shared.u32 	%r375, [_ZZ27mega_fused_pocket_detectionE4smem+11100];
	setp.ne.s32 	%p325, %r375, %r175;
	@%p325 bra 	$L__BB0_256;
	ld.shared.f32 	%f1294, [%r11+92];
	add.f32 	%f1444, %f1444, %f1294;
$L__BB0_256:
	ld.shared.u32 	%r376, [_ZZ27mega_fused_pocket_detectionE4smem+11104];
	setp.ne.s32 	%p326, %r376, %r175;
	@%p326 bra 	$L__BB0_258;
	ld.shared.f32 	%f1295, [%r11+96];
	add.f32 	%f1444, %f1444, %f1295;
$L__BB0_258:
	ld.shared.u32 	%r377, [_ZZ27mega_fused_pocket_detectionE4smem+11108];
	setp.ne.s32 	%p327, %r377, %r175;
	@%p327 bra 	$L__BB0_260;
	ld.shared.f32 	%f1296, [%r11+100];
	add.f32 	%f1444, %f1444, %f1296;
$L__BB0_260:
	ld.shared.u32 	%r378, [_ZZ27mega_fused_pocket_detectionE4smem+11112];
	setp.ne.s32 	%p328, %r378, %r175;
	@%p328 bra 	$L__BB0_262;
	ld.shared.f32 	%f1297, [%r11+104];
	add.f32 	%f1444, %f1444, %f1297;
$L__BB0_262:
	ld.shared.u32 	%r379, [_ZZ27mega_fused_pocket_detectionE4smem+11116];
	setp.ne.s32 	%p329, %r379, %r175;
	@%p329 bra 	$L__BB0_264;
	ld.shared.f32 	%f1298, [%r11+108];
	add.f32 	%f1444, %f1444, %f1298;
$L__BB0_264:
	ld.shared.u32 	%r380, [_ZZ27mega_fused_pocket_detectionE4smem+11120];
	setp.ne.s32 	%p330, %r380, %r175;
	@%p330 bra 	$L__BB0_266;
	ld.shared.f32 	%f1299, [%r11+112];
	add.f32 	%f1444, %f1444, %f1299;
$L__BB0_266:
	ld.shared.u32 	%r381, [_ZZ27mega_fused_pocket_detectionE4smem+11124];
	setp.ne.s32 	%p331, %r381, %r175;
	@%p331 bra 	$L__BB0_268;
	ld.shared.f32 	%f1300, [%r11+116];
	add.f32 	%f1444, %f1444, %f1300;
$L__BB0_268:
	ld.shared.u32 	%r382, [_ZZ27mega_fused_pocket_detectionE4smem+11128];
	setp.ne.s32 	%p332, %r382, %r175;
	@%p332 bra 	$L__BB0_270;
	ld.shared.f32 	%f1301, [%r11+120];
	add.f32 	%f1444, %f1444, %f1301;
$L__BB0_270:
	ld.shared.u32 	%r383, [_ZZ27mega_fused_pocket_detectionE4smem+11132];
	setp.ne.s32 	%p333, %r383, %r175;
	@%p333 bra 	$L__BB0_272;
	ld.shared.f32 	%f1302, [%r11+124];
	add.f32 	%f1444, %f1444, %f1302;
$L__BB0_272:
	st.shared.f32 	[%r5+256], %f1444;
$L__BB0_273:
	bar.sync 	0;
	@%p13 bra 	$L__BB0_275;
	ld.shared.f32 	%f1303, [%r5+-384];
	cvta.to.global.u64 	%rd33, %rd6;
	mul.wide.u32 	%rd34, %r3, 4;
	add.s64 	%rd35, %rd33, %rd34;
	st.global.f32 	[%rd35], %f1303;
	ld.shared.u32 	%r384, [%r5+-128];
	cvta.to.global.u64 	%rd36, %rd7;
	add.s64 	%rd37, %rd36, %rd34;
	st.global.u32 	[%rd37], %r384;
	ld.shared.u32 	%r385, [%r5+-256];
	cvta.to.global.u64 	%rd38, %rd8;
	add.s64 	%rd39, %rd38, %rd34;
	st.global.u32 	[%rd39], %r385;
	ld.shared.u32 	%r386, [%r5];
	cvta.to.global.u64 	%rd40, %rd9;
	add.s64 	%rd41, %rd40, %rd34;
	st.global.u32 	[%rd41], %r386;
	ld.shared.f32 	%f1304, [%r5+-1920];
	cvta.to.global.u64 	%rd42, %rd10;
	add.s64 	%rd43, %rd42, %rd34;
	st.global.f32 	[%rd43], %f1304;
$L__BB0_275:
	ret;

}


// ===== COMPILED SASS (sm_100) =====

	.target	sm_100

	.elftype	@"ET_EXEC"


//--------------------- .note.nv.tkinfo           --------------------------
	.section	.note.nv.tkinfo,"",@"SHT_NOTE"
	.sectionflags	@"SHF_NOTE_NV_TKINFO"
	.tkinfo
        /*0018*/ 	.word	0x00000002
        /*0030*/ 	.string	""
        /*0030*/ 	.string	"ptxas"
        /*0030*/ 	.string	"Cuda compilation tools, release 13.0, V13.0.88"
        /*0030*/ 	.string	"Build cuda_13.0.r13.0/compiler.36424714_0"
        /*0030*/ 	.string	"-arch sm_100 -m 64 "



//--------------------- .note.nv.cuinfo           --------------------------
	.section	.note.nv.cuinfo,"",@"SHT_NOTE"
	.sectionflags	@"SHF_NOTE_NV_CUINFO"
        /*0018*/ 	.short	0x0002
        /*001a*/ 	.short	0x0064
        /*001c*/ 	.short	0x0082
	.zero		2


//--------------------- .nv.info                  --------------------------
	.section	.nv.info,"",@"SHT_CUDA_INFO"
	.align	4


	//----- nvinfo : EIATTR_REGCOUNT
	.align		4
        /*0000*/ 	.byte	0x04, 0x2f
        /*0002*/ 	.short	(.L_6 - .L_5)
	.align		4
.L_5:
        /*0004*/ 	.word	index@(mega_fused_pocket_detection)
        /*0008*/ 	.word	0x00000034


	//----- nvinfo : EIATTR_FRAME_SIZE
	.align		4
.L_6:
        /*000c*/ 	.byte	0x04, 0x11
        /*000e*/ 	.short	(.L_8 - .L_7)
	.align		4
.L_7:
        /*0010*/ 	.word	index@($__internal_2_$__cuda_sm3x_div_rn_noftz_f32_slowpath)
        /*0014*/ 	.word	0x00000000


	//----- nvinfo : EIATTR_FRAME_SIZE
	.align		4
.L_8:
        /*0018*/ 	.byte	0x04, 0x11
        /*001a*/ 	.short	(.L_10 - .L_9)
	.align		4
.L_9:
        /*001c*/ 	.word	index@($__internal_1_$__cuda_sm20_sqrt_rn_f32_slowpath)
        /*0020*/ 	.word	0x00000000


	//----- nvinfo : EIATTR_FRAME_SIZE
	.align		4
.L_10:
        /*0024*/ 	.byte	0x04, 0x11
        /*0026*/ 	.short	(.L_12 - .L_11)
	.align		4
.L_11:
        /*0028*/ 	.word	index@($__internal_0_$__cuda_sm20_rcp_rn_f32_slowpath)
        /*002c*/ 	.word	0x00000000


	//----- nvinfo : EIATTR_FRAME_SIZE
	.align		4
.L_12:
        /*0030*/ 	.byte	0x04, 0x11
        /*0032*/ 	.short	(.L_14 - .L_13)
	.align		4
.L_13:
        /*0034*/ 	.word	index@(mega_fused_pocket_detection)
        /*0038*/ 	.word	0x00000000


	//----- nvinfo : EIATTR_MIN_STACK_SIZE
	.align		4
.L_14:
        /*003c*/ 	.byte	0x04, 0x12
        /*003e*/ 	.short	(.L_16 - .L_15)
	.align		4
.L_15:
        /*0040*/ 	.word	index@(mega_fused_pocket_detection)
        /*0044*/ 	.word	0x00000000
.L_16:


//--------------------- .nv.compat                --------------------------
	.section	.nv.compat,"",@"SHT_CUDA_COMPAT_INFO"
	.align	4
        /*0000*/ 	.byte	0x02, 0x09, 0x00, 0x00, 0x02, 0x02, 0x01, 0x00, 0x02, 0x05, 0x05, 0x00, 0x03, 0x07, 0x01, 0x01
        /*0010*/ 	.byte	0x02, 0x03, 0x00, 0x00, 0x02, 0x06, 0x01, 0x00, 0x04, 0x0b, 0x08, 0x00, 0x01, 0x00, 0x00, 0x00
        /*0020*/ 	.byte	0x00, 0x00, 0x00, 0x00


//--------------------- .nv.info.mega_fused_pocket_detection --------------------------
	.section	.nv.info.mega_fused_pocket_detection,"",@"SHT_CUDA_INFO"
	.sectionflags	@""
	.align	4


	//----- nvinfo : EIATTR_CUDA_API_VERSION
	.align		4
        /*0000*/ 	.byte	0x04, 0x37
        /*0002*/ 	.short	(.L_18 - .L_17)
.L_17:
        /*0004*/ 	.word	0x00000082


	//----- nvinfo : EIATTR_KPARAM_INFO
	.align		4
.L_18:
        /*0008*/ 	.byte	0x04, 0x17
        /*000a*/ 	.short	(.L_20 - .L_19)
.L_19:
        /*000c*/ 	.word	0x00000000
        /*0010*/ 	.short	0x000d
        /*0012*/ 	.short	0x005c
        /*0014*/ 	.byte	0x00, 0xf0, 0x11, 0x00


	//----- nvinfo : EIATTR_KPARAM_INFO
	.align		4
.L_20:
        /*0018*/ 	.byte	0x04, 0x17
        /*001a*/ 	.short	(.L_22 - .L_21)
.L_21:
        /*001c*/ 	.word	0x00000000
        /*0020*/ 	.short	0x000c
        /*0022*/ 	.short	0x0058
        /*0024*/ 	.byte	0x00, 0xf0, 0x11, 0x00


	//----- nvinfo : EIATTR_KPARAM_INFO
	.align		4
.L_22:
        /*0028*/ 	.byte	0x04, 0x17
        /*002a*/ 	.short	(.L_24 - .L_23)
.L_23:
        /*002c*/ 	.word	0x00000000
        /*0030*/ 	.short	0x000b
        /*0032*/ 	.short	0x0050
        /*0034*/ 	.byte	0x00, 0xf5, 0x21, 0x00


	//----- nvinfo : EIATTR_KPARAM_INFO
	.align		4
.L_24:
        /*0038*/ 	.byte	0x04, 0x17
        /*003a*/ 	.short	(.L_26 - .L_25)
.L_25:
        /*003c*/ 	.word	0x00000000
        /*0040*/ 	.short	0x000a
        /*0042*/ 	.short	0x0048
        /*0044*/ 	.byte	0x00, 0xf5, 0x21, 0x00


	//----- nvinfo : EIATTR_KPARAM_INFO
	.align		4
.L_26:
        /*0048*/ 	.byte	0x04, 0x17
        /*004a*/ 	.short	(.L_28 - .L_27)
.L_27:
        /*004c*/ 	.word	0x00000000
        /*0050*/ 	.short	0x0009
        /*0052*/ 	.short	0x0040
        /*0054*/ 	.byte	0x00, 0xf5, 0x21, 0x00


	//----- nvinfo : EIATTR_KPARAM_INFO
	.align		4
.L_28:
        /*0058*/ 	.byte	0x04, 0x17
        /*005a*/ 	.short	(.L_30 - .L_29)
.L_29:
        /*005c*/ 	.word	0x00000000
        /*0060*/ 	.short	0x0008
        /*0062*/ 	.short	0x0038
        /*0064*/ 	.byte	0x00, 0xf5, 0x21, 0x00


	//----- nvinfo : EIATTR_KPARAM_INFO
	.align		4
.L_30:
        /*0068*/ 	.byte	0x04, 0x17
        /*006a*/ 	.short	(.L_32 - .L_31)
.L_31:
        /*006c*/ 	.word	0x00000000
        /*0070*/ 	.short	0x0007
        /*0072*/ 	.short	0x0030
        /*0074*/ 	.byte	0x00, 0xf5, 0x21, 0x00


	//----- nvinfo : EIATTR_KPARAM_INFO
	.align		4
.L_32:
        /*0078*/ 	.byte	0x04, 0x17
        /*007a*/ 	.short	(.L_34 - .L_33)
.L_33:
        /*007c*/ 	.word	0x00000000
        /*0080*/ 	.short	0x0006
        /*0082*/ 	.short	0x002c
        /*0084*/ 	.byte	0x00, 0xf0, 0x11, 0x00


	//----- nvinfo : EIATTR_KPARAM_INFO
	.align		4
.L_34:
        /*0088*/ 	.byte	0x04, 0x17
        /*008a*/ 	.short	(.L_36 - .L_35)
.L_35:
        /*008c*/ 	.word	0x00000000
        /*0090*/ 	.short	0x0005
        /*0092*/ 	.short	0x0028
        /*0094*/ 	.byte	0x00, 0xf0, 0x11, 0x00


	//----- nvinfo : EIATTR_KPARAM_INFO
	.align		4
.L_36:
        /*0098*/ 	.byte	0x04, 0x17
        /*009a*/ 	.short	(.L_38 - .L_37)
.L_37:
        /*009c*/ 	.word	0x00000000
        /*00a0*/ 	.short	0x0004
        /*00a2*/ 	.short	0x0020
        /*00a4*/ 	.byte	0x00, 0xf5, 0x21, 0x00


	//----- nvinfo : EIATTR_KPARAM_INFO
	.align		4
.L_38:
        /*00a8*/ 	.byte	0x04, 0x17
        /*00aa*/ 	.short	(.L_40 - .L_39)
.L_39:
        /*00ac*/ 	.word	0x00000000
        /*00b0*/ 	.short	0x0003
        /*00b2*/ 	.short	0x0018
        /*00b4*/ 	.byte	0x00, 0xf5, 0x21, 0x00


	//----- nvinfo : EIATTR_KPARAM_INFO
	.align		4
.L_40:
        /*00b8*/ 	.byte	0x04, 0x17
        /*00ba*/ 	.short	(.L_42 - .L_41)
.L_41:
        /*00bc*/ 	.word	0x00000000
        /*00c0*/ 	.short	0x0002
        /*00c2*/ 	.short	0x0010
        /*00c4*/ 	.byte	0x00, 0xf5, 0x21, 0x00


	//----- nvinfo : EIATTR_KPARAM_INFO
	.align		4
.L_42:
        /*00c8*/ 	.byte	0x04, 0x17
        /*00ca*/ 	.short	(.L_44 - .L_43)
.L_43:
        /*00cc*/ 	.word	0x00000000
        /*00d0*/ 	.short	0x0001
        /*00d2*/ 	.short	0x0008
        /*00d4*/ 	.byte	0x00, 0xf5, 0x21, 0x00


	//----- nvinfo : EIATTR_KPARAM_INFO
	.align		4
.L_44:
        /*00d8*/ 	.byte	0x04, 0x17
        /*00da*/ 	.short	(.L_46 - .L_45)
.L_45:
        /*00dc*/ 	.word	0x00000000
        /*00e0*/ 	.short	0x0000
        /*00e2*/ 	.short	0x0000
        /*00e4*/ 	.byte	0x00, 0xf5, 0x21, 0x00


	//----- nvinfo : EIATTR_SPARSE_MMA_MASK
	.align		4
.L_46:
        /*00e8*/ 	.byte	0x03, 0x50
        /*00ea*/ 	.short	0x0000


	//----- nvinfo : EIATTR_MAXREG_COUNT
	.align		4
        /*00ec*/ 	.byte	0x03, 0x1b
        /*00ee*/ 	.short	0x0040


	//----- nvinfo : EIATTR_NUM_BARRIERS
	.align		4
        /*00f0*/ 	.byte	0x02, 0x4c
        /*00f2*/ 	.byte	0x01
	.zero		1


	//----- nvinfo : EIATTR_MERCURY_ISA_VERSION
	.align		4
        /*00f4*/ 	.byte	0x03, 0x5f
        /*00f6*/ 	.short	0x0101


	//----- nvinfo : EIATTR_VRC_CTA_INIT_COUNT
	.align		4
        /*00f8*/ 	.byte	0x02, 0x4a
	.zero		1
	.zero		1


	//----- nvinfo : EIATTR_EXIT_INSTR_OFFSETS
	.align		4
        /*00fc*/ 	.byte	0x04, 0x1c
        /*00fe*/ 	.short	(.L_48 - .L_47)


	//   ....[0]....
.L_47:
        /*0100*/ 	.word	0x00007710


	//   ....[1]....
        /*0104*/ 	.word	0x00007860


	//----- nvinfo : EIATTR_MAX_THREADS
	.align		4
.L_48:
        /*0108*/ 	.byte	0x04, 0x05
        /*010a*/ 	.short	(.L_50 - .L_49)
.L_49:
        /*010c*/ 	.word	0x00000100
        /*0110*/ 	.word	0x00000001
        /*0114*/ 	.word	0x00000001


	//----- nvinfo : EIATTR_CRS_STACK_SIZE
	.align		4
.L_50:
        /*0118*/ 	.byte	0x04, 0x1e
        /*011a*/ 	.short	(.L_52 - .L_51)
.L_51:
        /*011c*/ 	.word	0x00000000


	//----- nvinfo : EIATTR_CBANK_PARAM_SIZE
	.align		4
.L_52:
        /*0120*/ 	.byte	0x03, 0x19
        /*0122*/ 	.short	0x0060


	//----- nvinfo : EIATTR_PARAM_CBANK
	.align		4
        /*0124*/ 	.byte	0x04, 0x0a
        /*0126*/ 	.short	(.L_54 - .L_53)
	.align		4
.L_53:
        /*0128*/ 	.word	index@(.nv.constant0.mega_fused_pocket_detection)
        /*012c*/ 	.short	0x0380
        /*012e*/ 	.short	0x0060


	//----- nvinfo : EIATTR_SW_WAR
	.align		4
.L_54:
        /*0130*/ 	.byte	0x04, 0x36
        /*0132*/ 	.short	(.L_56 - .L_55)
.L_55:
        /*0134*/ 	.word	0x00000008
.L_56:


//--------------------- .nv.callgraph             --------------------------
	.section	.nv.callgraph,"",@"SHT_CUDA_CALLGRAPH"
	.align	4
	.sectionentsize	8
	.align		4
        /*0000*/ 	.word	0x00000000
	.align		4
        /*0004*/ 	.word	0xffffffff
	.align		4
        /*0008*/ 	.word	0x00000000
	.align		4
        /*000c*/ 	.word	0xfffffffe
	.align		4
        /*0010*/ 	.word	0x00000000
	.align		4
        /*0014*/ 	.word	0xfffffffd
	.align		4
        /*0018*/ 	.word	0x00000000
	.align		4
        /*001c*/ 	.word	0xfffffffc


//--------------------- .nv.constant3             --------------------------
	.section	.nv.constant3,"a",@progbits
	.align	4
.nv.constant3:
	.type		c_reservoir_input_weights,@object
	.size		c_reservoir_input_weights,(c_branch_weights - c_reservoir_input_weights)
c_reservoir_input_weights:
	.zero		8192
	.type		c_branch_weights,@object
	.size		c_branch_weights,(c_readout_weights - c_branch_weights)
c_branch_weights:
	.zero		4096
	.type		c_readout_weights,@object
	.size		c_readout_weights,(c_consensus_weights - c_readout_weights)
c_readout_weights:
	.zero		1024
	.type		c_consensus_weights,@object
	.size		c_consensus_weights,(c_signal_bonus - c_consensus_weights)
c_consensus_weights:
        /*3400*/ 	.byte	0x9a, 0x99, 0x99, 0x3e, 0x00, 0x00, 0x80, 0x3e, 0x00, 0x00, 0x80, 0x3e, 0xcd, 0xcc, 0x4c, 0x3e
	.type		c_signal_bonus,@object
	.size		c_signal_bonus,(.L_4 - c_signal_bonus)
c_signal_bonus:
        /*3410*/ 	.byte	0x33, 0x33, 0x33, 0x3f, 0x00, 0x00, 0x80, 0x3f, 0x33, 0x33, 0x93, 0x3f, 0x66, 0x66, 0xa6, 0x3f
.L_4:


//--------------------- .text.mega_fused_pocket_detection --------------------------
	.section	.text.mega_fused_pocket_detection,"ax",@progbits
	.align	128
        .global         mega_fused_pocket_detection
        .type           mega_fused_pocket_detection,@function
        .size           mega_fused_pocket_detection,(.L_x_157 - mega_fused_pocket_detection)
        .other          mega_fused_pocket_detection,@"STO_CUDA_ENTRY STV_DEFAULT"
mega_fused_pocket_detection:
.text.mega_fused_pocket_detection:
[----:B------:R-:W-:Y:S01]  /*0000*/  LDC R1, c[0x0][0x37c] ;  /* 0x0000df00ff017b82 */ /* 0x000fe20000000800 */
[----:B------:R-:W0:Y:S07]  /*0010*/  S2R R0, SR_TID.X ;  /* 0x0000000000007919 */ /* 0x000e2e0000002100 */
[----:B------:R-:W1:Y:S01]  /*0020*/  S2UR UR5, SR_CgaCtaId ;  /* 0x00000000000579c3 */ /* 0x000e620000008800 */
[----:B------:R-:W-:Y:S01]  /*0030*/  UMOV UR4, 0x400 ;  /* 0x0000040000047882 */ /* 0x000fe20000000000 */
[----:B------:R-:W2:Y:S01]  /*0040*/  LDCU.64 UR8, c[0x0][0x358] ;  /* 0x00006b00ff0877ac */ /* 0x000ea20008000a00 */
[----:B------:R-:W3:Y:S01]  /*0050*/  S2R R13, SR_CTAID.X ;  /* 0x00000000000d7919 */ /* 0x000ee20000002500 */
[----:B------:R-:W-:Y:S01]  /*0060*/  BSSY.RECONVERGENT B0, `(.L_x_0) ;  /* 0x0000025000007945 */ /* 0x000fe20003800200 */
[----:B-1----:R-:W-:Y:S01]  /*0070*/  ULEA UR4, UR5, UR4, 0x18 ;  /* 0x0000000405047291 */ /* 0x002fe2000f8ec0ff */
[----:B------:R-:W1:Y:S05]  /*0080*/  LDCU UR5, c[0x0][0x3ac] ;  /* 0x00007580ff0577ac */ /* 0x000e6a0008000800 */
[----:B------:R-:W-:-:S02]  /*0090*/  MOV R39, UR4 ;  /* 0x0000000400277c02 */ /* 0x000fc40008000f00 */
[C---:B0-----:R-:W-:Y:S02]  /*00a0*/  ISETP.GT.U32.AND P0, PT, R0.reuse, 0x1f, PT ;  /* 0x0000001f0000780c */ /* 0x041fe40003f04070 */
[C---:B------:R-:W-:Y:S02]  /*00b0*/  LOP3.LUT R6, R0.reuse, 0x1f, RZ, 0xc0, !PT ;  /* 0x0000001f00067812 */ /* 0x040fe400078ec0ff */
[CC--:B------:R-:W-:Y:S02]  /*00c0*/  LEA R37, R0.reuse, R39.reuse, 0x5 ;  /* 0x0000002700257211 */ /* 0x0c0fe400078e28ff */
[----:B------:R-:W-:Y:S02]  /*00d0*/  LEA R3, R0, R39, 0x2 ;  /* 0x0000002700037211 */ /* 0x000fe400078e10ff */
[C---:B---3--:R-:W-:Y:S02]  /*00e0*/  LEA R5, R13.reuse, R6, 0x5 ;  /* 0x000000060d057211 */ /* 0x048fe400078e28ff */
[----:B------:R-:W-:-:S02]  /*00f0*/  LEA R36, R13, R0, 0x5 ;  /* 0x000000000d247211 */ /* 0x000fc400078e28ff */
[----:B------:R-:W-:Y:S01]  /*0100*/  SHF.R.U32.HI R4, RZ, 0x5, R0 ;  /* 0x00000005ff047819 */ /* 0x000fe20000011600 */
[----:B------:R0:W-:Y:S04]  /*0110*/  @!P0 STS [R37+0x2500], RZ ;  /* 0x002500ff25008388 */ /* 0x0001e80000000800 */
[----:B------:R0:W-:Y:S01]  /*0120*/  @!P0 STS [R3+0x2b00], RZ ;  /* 0x002b00ff03008388 */ /* 0x0001e20000000800 */
[----:B------:R-:W-:Y:S01]  /*0130*/  BAR.SYNC.DEFER_BLOCKING 0x0 ;  /* 0x0000000000007b1d */ /* 0x000fe20000010000 */
[----:B-1----:R-:W-:-:S04]  /*0140*/  ISETP.GE.AND P0, PT, R5, UR5, PT ;  /* 0x0000000505007c0c */ /* 0x002fc8000bf06270 */
[----:B------:R-:W-:-:S13]  /*0150*/  ISETP.GT.U32.OR P0, PT, R0, 0x1f, P0 ;  /* 0x0000001f0000780c */ /* 0x000fda0000704470 */
[----:B0-2---:R-:W-:Y:S05]  /*0160*/  @P0 BRA `(.L_x_1) ;  /* 0x0000000000500947 */ /* 0x005fea0003800000 */
[----:B------:R-:W0:Y:S02]  /*0170*/  LDC.64 R8, c[0x0][0x388] ;  /* 0x0000e200ff087b82 */ /* 0x000e240000000a00 */
[----:B0-----:R-:W-:-:S05]  /*0180*/  IMAD.WIDE.U32 R8, R5, 0x4, R8 ;  /* 0x0000000405087825 */ /* 0x001fca00078e0008 */
[----:B------:R-:W2:Y:S02]  /*0190*/  LDG.E.CONSTANT R2, desc[UR8][R8.64] ;  /* 0x0000000808027981 */ /* 0x000ea4000c1e9900 */
[----:B--2---:R-:W-:-:S13]  /*01a0*/  ISETP.GE.AND P0, PT, R2, RZ, PT ;  /* 0x000000ff0200720c */ /* 0x004fda0003f06270 */
[----:B------:R-:W-:Y:S05]  /*01b0*/  @!P0 BRA `(.L_x_2) ;  /* 0x00000000002c8947 */ /* 0x000fea0003800000 */
[----:B------:R-:W0:Y:S01]  /*01c0*/  LDC.64 R8, c[0x0][0x380] ;  /* 0x0000e000ff087b82 */ /* 0x000e220000000a00 */
[----:B------:R-:W-:-:S04]  /*01d0*/  IMAD R7, R2, 0x3, RZ ;  /* 0x0000000302077824 */ /* 0x000fc800078e02ff */
[----:B0-----:R-:W-:-:S05]  /*01e0*/  IMAD.WIDE.U32 R8, R7, 0x4, R8 ;  /* 0x0000000407087825 */ /* 0x001fca00078e0008 */
[----:B------:R-:W2:Y:S04]  /*01f0*/  LDG.E.CONSTANT R2, desc[UR8][R8.64] ;  /* 0x0000000808027981 */ /* 0x000ea8000c1e9900 */
[----:B------:R-:W3:Y:S04]  /*0200*/  LDG.E.CONSTANT R7, desc[UR8][R8.64+0x4] ;  /* 0x0000040808077981 */ /* 0x000ee8000c1e9900 */
[----:B------:R-:W4:Y:S01]  /*0210*/  LDG.E.CONSTANT R10, desc[UR8][R8.64+0x8] ;  /* 0x00000808080a7981 */ /* 0x000f22000c1e9900 */
[----:B------:R-:W-:-:S05]  /*0220*/  IMAD R11, R0, 0xc, R39 ;  /* 0x0000000c000b7824 */ /* 0x000fca00078e0227 */
[----:B--2---:R0:W-:Y:S04]  /*0230*/  STS [R11+0x2000], R2 ;  /* 0x002000020b007388 */ /* 0x0041e80000000800 */
[----:B---3--:R0:W-:Y:S04]  /*0240*/  STS [R11+0x2004], R7 ;  /* 0x002004070b007388 */ /* 0x0081e80000000800 */
[----:B----4-:R0:W-:Y:S01]  /*0250*/  STS [R11+0x2008], R10 ;  /* 0x0020080a0b007388 */ /* 0x0101e20000000800 */
[----:B------:R-:W-:Y:S05]  /*0260*/  BRA `(.L_x_1) ;  /* 0x0000000000107947 */ /* 0x000fea0003800000 */
.L_x_2:
[----:B------:R-:W-:-:S05]  /*0270*/  IMAD R2, R0, 0xc, R39 ;  /* 0x0000000c00027824 */ /* 0x000fca00078e0227 */
[----:B------:R1:W-:Y:S04]  /*0280*/  STS [R2+0x2000], RZ ;  /* 0x002000ff02007388 */ /* 0x0003e80000000800 */
[----:B------:R1:W-:Y:S04]  /*0290*/  STS [R2+0x2004], RZ ;  /* 0x002004ff02007388 */ /* 0x0003e80000000800 */
[----:B------:R1:W-:Y:S02]  /*02a0*/  STS [R2+0x2008], RZ ;  /* 0x002008ff02007388 */ /* 0x0003e40000000800 */
.L_x_1:
[----:B------:R-:W-:Y:S05]  /*02b0*/  BSYNC.RECONVERGENT B0 ;  /* 0x0000000000007941 */ /* 0x000fea0003800200 */
.L_x_0:
[----:B01----:R-:W-:Y:S01]  /*02c0*/  LEA R2, R13, R4, 0x5 ;  /* 0x000000040d027211 */ /* 0x003fe200078e28ff */
[----:B------:R-:W-:Y:S03]  /*02d0*/  BAR.SYNC.DEFER_BLOCKING 0x0 ;  /* 0x0000000000007b1d */ /* 0x000fe60000010000 */
[----:B------:R-:W-:-:S03]  /*02e0*/  VIMNMX R2, PT, PT, R5, R2, !PT ;  /* 0x0000000205027248 */ /* 0x000fc60007fe0100 */
[----:B------:R-:W-:Y:S01]  /*02f0*/  BSSY.RECONVERGENT B0, `(.L_x_3) ;  /* 0x0000042000007945 */ /* 0x000fe20003800200 */
[----:B------:R-:W-:-:S13]  /*0300*/  ISETP.GE.AND P0, PT, R2, UR5, PT ;  /* 0x0000000502007c0c */ /* 0x000fda000bf06270 */
[----:B------:R-:W-:Y:S05]  /*0310*/  @P0 BRA `(.L_x_4) ;  /* 0x0000000000fc0947 */ /* 0x000fea0003800000 */
[--C-:B------:R-:W-:Y:S01]  /*0320*/  IMAD R11, R6, 0xc, R39.reuse ;  /* 0x0000000c060b7824 */ /* 0x100fe200078e0227 */
[----:B------:R-:W-:Y:S01]  /*0330*/  BSSY.RECONVERGENT B1, `(.L_x_5) ;  /* 0x0000019000017945 */ /* 0x000fe20003800200 */
[----:B------:R-:W-:-:S03]  /*0340*/  IMAD R12, R4, 0xc, R39 ;  /* 0x0000000c040c7824 */ /* 0x000fc600078e0227 */
[----:B------:R-:W-:Y:S04]  /*0350*/  LDS R5, [R11+0x2004] ;  /* 0x002004000b057984 */ /* 0x000fe80000000800 */
[----:B------:R-:W0:Y:S04]  /*0360*/  LDS R8, [R12+0x2004] ;  /* 0x002004000c087984 */ /* 0x000e280000000800 */
[----:B------:R-:W-:Y:S04]  /*0370*/  LDS R2, [R11+0x2000] ;  /* 0x002000000b027984 */ /* 0x000fe80000000800 */
[----:B------:R-:W1:Y:S04]  /*0380*/  LDS R9, [R12+0x2000] ;  /* 0x002000000c097984 */ /* 0x000e680000000800 */
[----:B------:R-:W-:Y:S04]  /*0390*/  LDS R7, [R11+0x2008] ;  /* 0x002008000b077984 */ /* 0x000fe80000000800 */
[----:B------:R-:W2:Y:S01]  /*03a0*/  LDS R10, [R12+0x2008] ;  /* 0x002008000c0a7984 */ /* 0x000ea20000000800 */
[----:B0-----:R-:W-:-:S04]  /*03b0*/  FADD R5, R5, -R8 ;  /* 0x8000000805057221 */ /* 0x001fc80000000000 */
[----:B------:R-:W-:Y:S01]  /*03c0*/  FMUL R5, R5, R5 ;  /* 0x0000000505057220 */ /* 0x000fe20000400000 */
[----:B-1----:R-:W-:-:S04]  /*03d0*/  FADD R2, R2, -R9 ;  /* 0x8000000902027221 */ /* 0x002fc80000000000 */
[----:B------:R-:W-:Y:S01]  /*03e0*/  FFMA R2, R2, R2, R5 ;  /* 0x0000000202027223 */ /* 0x000fe20000000005 */
[----:B--2---:R-:W-:-:S04]  /*03f0*/  FADD R7, R7, -R10 ;  /* 0x8000000a07077221 */ /* 0x004fc80000000000 */
[----:B------:R-:W-:-:S04]  /*0400*/  FFMA R2, R7, R7, R2 ;  /* 0x0000000707027223 */ /* 0x000fc80000000002 */
[----:B------:R0:W1:Y:S01]  /*0410*/  MUFU.RSQ R5, R2 ;  /* 0x0000000200057308 */ /* 0x0000620000001400 */
[----:B------:R-:W-:-:S04]  /*0420*/  IADD3 R7, PT, PT, R2, -0xd000000, RZ ;  /* 0xf300000002077810 */ /* 0x000fc80007ffe0ff */
[----:B------:R-:W-:-:S13]  /*0430*/  ISETP.GT.U32.AND P0, PT, R7, 0x727fffff, PT ;  /* 0x727fffff0700780c */ /* 0x000fda0003f04070 */
[----:B01----:R-:W-:Y:S05]  /*0440*/  @!P0 BRA `(.L_x_6) ;  /* 0x00000000000c8947 */ /* 0x003fea0003800000 */
[----:B------:R-:W-:-:S07]  /*0450*/  MOV R11, 0x470 ;  /* 0x00000470000b7802 */ /* 0x000fce0000000f00 */
[----:B------:R-:W-:Y:S05]  /*0460*/  CALL.REL.NOINC `($__internal_1_$__cuda_sm20_sqrt_rn_f32_slowpath) ;  /* 0x0000007400d87944 */ /* 0x000fea0003c00000 */
[----:B------:R-:W-:Y:S05]  /*0470*/  BRA `(.L_x_7) ;  /* 0x0000000000107947 */ /* 0x000fea0003800000 */
.L_x_6:
[----:B------:R-:W-:Y:S01]  /*0480*/  FMUL.FTZ R7, R2, R5 ;  /* 0x0000000502077220 */ /* 0x000fe20000410000 */
[----:B------:R-:W-:-:S03]  /*0490*/  FMUL.FTZ R5, R5, 0.5 ;  /* 0x3f00000005057820 */ /* 0x000fc60000410000 */
[----:B------:R-:W-:-:S04]  /*04a0*/  FFMA R2, -R7, R7, R2 ;  /* 0x0000000707027223 */ /* 0x000fc80000000102 */
[----:B------:R-:W-:-:S07]  /*04b0*/  FFMA R5, R2, R5, R7 ;  /* 0x0000000502057223 */ /* 0x000fce0000000007 */
.L_x_7:
[----:B------:R-:W-:Y:S05]  /*04c0*/  BSYNC.RECONVERGENT B1 ;  /* 0x0000000000017941 */ /* 0x000fea0003800200 */
.L_x_5:
[----:B------:R-:W-:Y:S01]  /*04d0*/  IMAD R7, R6, 0x80, R39 ;  /* 0x0000008006077824 */ /* 0x000fe200078e0227 */
[C---:B------:R-:W-:Y:S01]  /*04e0*/  FSETP.GEU.AND P0, PT, R5.reuse, 12, PT ;  /* 0x414000000500780b */ /* 0x040fe20003f0e000 */
[----:B------:R-:W-:Y:S03]  /*04f0*/  BSSY.RECONVERGENT B3, `(.L_x_8) ;  /* 0x0000020000037945 */ /* 0x000fe60003800200 */
[----:B------:R-:W-:Y:S01]  /*0500*/  LEA R2, R4, R7, 0x2 ;  /* 0x0000000704027211 */ /* 0x000fe200078e10ff */
[----:B------:R-:W-:Y:S01]  /*0510*/  HFMA2 R7, -RZ, RZ, 0, 0 ;  /* 0x00000000ff077431 */ /* 0x000fe200000001ff */
[----:B------:R-:W-:-:S03]  /*0520*/  FSETP.LEU.OR P0, PT, R5, RZ, P0 ;  /* 0x000000ff0500720b */ /* 0x000fc6000070b400 */
[----:B------:R0:W-:Y:S10]  /*0530*/  STS [R2], R5 ;  /* 0x0000000502007388 */ /* 0x0001f40000000800 */
[----:B0-----:R-:W-:Y:S05]  /*0540*/  @P0 BRA `(.L_x_9) ;  /* 0x0000000000680947 */ /* 0x001fea0003800000 */
[----:B------:R-:W-:Y:S01]  /*0550*/  MOV R7, 0x3c638e39 ;  /* 0x3c638e3900077802 */ /* 0x000fe20000000f00 */
[----:B------:R-:W-:Y:S01]  /*0560*/  FMUL R4, R5, R5 ;  /* 0x0000000505047220 */ /* 0x000fe20000400000 */
[----:B------:R-:W-:Y:S01]  /*0570*/  MOV R6, 0x42900000 ;  /* 0x4290000000067802 */ /* 0x000fe20000000f00 */
[----:B------:R-:W-:Y:S02]  /*0580*/  BSSY.RECONVERGENT B4, `(.L_x_10) ;  /* 0x000000c000047945 */ /* 0x000fe40003800200 */
[----:B------:R-:W0:Y:S02]  /*0590*/  FCHK P0, R4, -72 ;  /* 0xc290000004007902 */ /* 0x000e240000000000 */
[----:B------:R-:W-:-:S04]  /*05a0*/  FFMA R6, -R7, R6, 1 ;  /* 0x3f80000007067423 */ /* 0x000fc80000000106 */
[----:B------:R-:W-:-:S04]  /*05b0*/  FFMA R5, R6, -R7, -0.013888888992369174957 ;  /* 0xbc638e3906057423 */ /* 0x000fc80000000807 */
[----:B------:R-:W-:-:S04]  /*05c0*/  FFMA R6, R4, R5, RZ ;  /* 0x0000000504067223 */ /* 0x000fc800000000ff */
[----:B------:R-:W-:-:S04]  /*05d0*/  FFMA R7, R6, 72, R4 ;  /* 0x4290000006077823 */ /* 0x000fc80000000004 */
[----:B------:R-:W-:Y:S01]  /*05e0*/  FFMA R5, R5, R7, R6 ;  /* 0x0000000705057223 */ /* 0x000fe20000000006 */
[----:B0-----:R-:W-:Y:S06]  /*05f0*/  @!P0 BRA `(.L_x_11) ;  /* 0x0000000000108947 */ /* 0x001fec0003800000 */
[----:B------:R-:W-:Y:S02]  /*0600*/  MOV R9, 0xc2900000 ;  /* 0xc290000000097802 */ /* 0x000fe40000000f00 */
[----:B------:R-:W-:-:S07]  /*0610*/  MOV R8, 0x630 ;  /* 0x0000063000087802 */ /* 0x000fce0000000f00 */
[----:B------:R-:W-:Y:S05]  /*0620*/  CALL.REL.NOINC `($__internal_2_$__cuda_sm3x_div_rn_noftz_f32_slowpath) ;  /* 0x0000007400c07944 */ /* 0x000fea0003c00000 */
[----:B------:R-:W-:-:S07]  /*0630*/  MOV R5, R4 ;  /* 0x0000000400057202 */ /* 0x000fce0000000f00 */
.L_x_11:
[----:B------:R-:W-:Y:S05]  /*0640*/  BSYNC.RECONVERGENT B4 ;  /* 0x0000000000047941 */ /* 0x000fea0003800200 */
.L_x_10:
[----:B------:R-:W-:Y:S02]  /*0650*/  HFMA2 R7, -RZ, RZ, 3.7421875, 0 ;  /* 0x437c0000ff077431 */ /* 0x000fe400000001ff */
[----:B------:R-:W-:-:S04]  /*0660*/  IMAD.MOV.U32 R4, RZ, RZ, 0x3bbb989d ;  /* 0x3bbb989dff047424 */ /* 0x000fc800078e00ff */
[----:B------:R-:W-:-:S04]  /*0670*/  FFMA.SAT R4, R5, R4, 0.5 ;  /* 0x3f00000005047423 */ /* 0x000fc80000002004 */
[----:B------:R-:W-:-:S04]  /*0680*/  FFMA.RM R4, R4, R7, 12582913 ;  /* 0x4b40000104047423 */ /* 0x000fc80000004007 */
[C---:B------:R-:W-:Y:S01]  /*0690*/  FADD R6, R4.reuse, -12583039 ;  /* 0xcb40007f04067421 */ /* 0x040fe20000000000 */
[----:B------:R-:W-:-:S03]  /*06a0*/  SHF.L.U32 R4, R4, 0x17, RZ ;  /* 0x0000001704047819 */ /* 0x000fc600000006ff */
[----:B------:R-:W-:-:S04]  /*06b0*/  FFMA R6, R5, 1.4426950216293334961, -R6 ;  /* 0x3fb8aa3b05067823 */ /* 0x000fc80000000806 */
[----:B------:R-:W-:-:S04]  /*06c0*/  FFMA R6, R5, 1.925963033500011079e-08, R6 ;  /* 0x32a5706005067823 */ /* 0x000fc80000000006 */
[----:B------:R-:W0:Y:S02]  /*06d0*/  MUFU.EX2 R7, R6 ;  /* 0x0000000600077308 */ /* 0x000e240000000800 */
[----:B0-----:R-:W-:-:S07]  /*06e0*/  FMUL R7, R4, R7 ;  /* 0x0000000704077220 */ /* 0x001fce0000400000 */
.L_x_9:
[----:B------:R-:W-:Y:S05]  /*06f0*/  BSYNC.RECONVERGENT B3 ;  /* 0x0000000000037941 */ /* 0x000fea0003800200 */
.L_x_8:
[----:B------:R0:W-:Y:S02]  /*0700*/  STS [R2+0x1000], R7 ;  /* 0x0010000702007388 */ /* 0x0001e40000000800 */
.L_x_4:
[----:B------:R-:W-:Y:S05]  /*0710*/  BSYNC.RECONVERGENT B0 ;  /* 0x0000000000007941 */ /* 0x000fea0003800200 */
.L_x_3:
[----:B------:R-:W1:Y:S01]  /*0720*/  LDCU UR4, c[0x0][0x3ac] ;  /* 0x00007580ff0477ac */ /* 0x000e620008000800 */
[----:B------:R-:W-:Y:S01]  /*0730*/  BAR.SYNC.DEFER_BLOCKING 0x0 ;  /* 0x0000000000007b1d */ /* 0x000fe20000010000 */
[C---:B------:R-:W-:Y:S02]  /*0740*/  ISETP.GT.U32.AND P2, PT, R0.reuse, 0x1f, PT ;  /* 0x0000001f0000780c */ /* 0x040fe40003f44070 */
[----:B0-----:R-:W-:-:S03]  /*0750*/  LEA R2, R0, R39, 0x7 ;  /* 0x0000002700027211 */ /* 0x001fc600078e38ff */
[----:B------:R-:W-:Y:S08]  /*0760*/  BSSY.RECONVERGENT B0, `(.L_x_12) ;  /* 0x000003a000007945 */ /* 0x000ff00003800200 */
[----:B------:R-:W-:Y:S02]  /*0770*/  @!P2 MOV R20, 0x3e3504f3 ;  /* 0x3e3504f30014a802 */ /* 0x000fe40000000f00 */
[----:B-1----:R-:W-:-:S04]  /*0780*/  ISETP.GE.AND P0, PT, R36, UR4, PT ;  /* 0x0000000424007c0c */ /* 0x002fc8000bf06270 */
[----:B------:R-:W-:-:S13]  /*0790*/  ISETP.LT.U32.AND P0, PT, R0, 0x20, !P0 ;  /* 0x000000200000780c */ /* 0x000fda0004701070 */
[----:B------:R-:W-:Y:S05]  /*07a0*/  @!P0 BRA `(.L_x_13) ;  /* 0x0000000000d48947 */ /* 0x000fea0003800000 */
[----:B------:R-:W0:Y:S08]  /*07b0*/  LDC.64 R22, c[0x0][0x3a0] ;  /* 0x0000e800ff167b82 */ /* 0x000e300000000a00 */
[----:B------:R-:W1:Y:S08]  /*07c0*/  LDC.64 R12, c[0x0][0x390] ;  /* 0x0000e400ff0c7b82 */ /* 0x000e700000000a00 */
[----:B------:R-:W2:Y:S01]  /*07d0*/  LDC.64 R14, c[0x0][0x398] ;  /* 0x0000e600ff0e7b82 */ /* 0x000ea20000000a00 */
[----:B0-----:R-:W-:-:S06]  /*07e0*/  IMAD.WIDE.U32 R22, R36, 0x4, R22 ;  /* 0x0000000424167825 */ /* 0x001fcc00078e0016 */
[----:B------:R-:W3:Y:S01]  /*07f0*/  LDG.E.CONSTANT R22, desc[UR8][R22.64] ;  /* 0x0000000816167981 */ /* 0x000ee2000c1e9900 */
[----:B-1----:R-:W-:-:S05]  /*0800*/  IMAD.WIDE.U32 R12, R36, 0x4, R12 ;  /* 0x00000004240c7825 */ /* 0x002fca00078e000c */
[----:B------:R-:W4:Y:S01]  /*0810*/  LDG.E.CONSTANT R24, desc[UR8][R12.64] ;  /* 0x000000080c187981 */ /* 0x000f22000c1e9900 */
[----:B--2---:R-:W-:-:S05]  /*0820*/  IMAD.WIDE.U32 R14, R36, 0x4, R14 ;  /* 0x00000004240e7825 */ /* 0x004fca00078e000e */
[----:B------:R-:W2:Y:S04]  /*0830*/  LDG.E.CONSTANT R26, desc[UR8][R14.64] ;  /* 0x000000080e1a7981 */ /* 0x000ea8000c1e9900 */
[----:B---3--:R-:W-:Y:S04]  /*0840*/  STS [R3+0x2280], R22 ;  /* 0x0022801603007388 */ /* 0x008fe80000000800 */
[----:B----4-:R-:W-:Y:S04]  /*0850*/  STS [R3+0x2180], R24 ;  /* 0x0021801803007388 */ /* 0x010fe80000000800 */
[----:B--2---:R-:W-:Y:S04]  /*0860*/  STS [R3+0x2200], R26 ;  /* 0x0022001a03007388 */ /* 0x004fe80000000800 */
[----:B------:R-:W0:Y:S04]  /*0870*/  LDS.128 R4, [R2+0x1000] ;  /* 0x0010000002047984 */ /* 0x000e280000000c00 */
[----:B------:R-:W1:Y:S04]  /*0880*/  LDS.128 R16, [R2+0x1010] ;  /* 0x0010100002107984 */ /* 0x000e680000000c00 */
[----:B------:R-:W2:Y:S04]  /*0890*/  LDS.128 R8, [R2+0x1020] ;  /* 0x0010200002087984 */ /* 0x000ea80000000c00 */
[----:B------:R-:W3:Y:S01]  /*08a0*/  LDS.128 R12, [R2+0x1030] ;  /* 0x00103000020c7984 */ /* 0x000ee20000000c00 */
[----:B0-----:R-:W-:-:S04]  /*08b0*/  FADD R4, RZ, R4 ;  /* 0x00000004ff047221 */ /* 0x001fc80000000000 */
[----:B------:R-:W-:-:S04]  /*08c0*/  FADD R5, R5, R4 ;  /* 0x0000000405057221 */ /* 0x000fc80000000000 */
[----:B------:R-:W-:-:S04]  /*08d0*/  FADD R6, R6, R5 ;  /* 0x0000000506067221 */ /* 0x000fc80000000000 */
[----:B------:R-:W-:-:S04]  /*08e0*/  FADD R7, R7, R6 ;  /* 0x0000000607077221 */ /* 0x000fc80000000000 */
[----:B-1----:R-:W-:Y:S02]  /*08f0*/  FADD R16, R7, R16 ;  /* 0x0000001007107221 */ /* 0x002fe40000000000 */
[----:B------:R-:W0:Y:S02]  /*0900*/  LDS.128 R4, [R2+0x1040] ;  /* 0x0010400002047984 */ /* 0x000e240000000c00 */
[----:B------:R-:W-:-:S04]  /*0910*/  FADD R17, R17, R16 ;  /* 0x0000001011117221 */ /* 0x000fc80000000000 */
[----:B------:R-:W-:-:S04]  /*0920*/  FADD R18, R18, R17 ;  /* 0x0000001112127221 */ /* 0x000fc80000000000 */
[----:B------:R-:W-:-:S04]  /*0930*/  FADD R19, R19, R18 ;  /* 0x0000001213137221 */ /* 0x000fc80000000000 */
[----:B--2---:R-:W-:Y:S02]  /*0940*/  FADD R8, R19, R8 ;  /* 0x0000000813087221 */ /* 0x004fe40000000000 */
[----:B------:R-:W1:Y:S02]  /*0950*/  LDS.128 R16, [R2+0x1050] ;  /* 0x0010500002107984 */ /* 0x000e640000000c00 */
[----:B------:R-:W-:-:S04]  /*0960*/  FADD R9, R9, R8 ;  /* 0x0000000809097221 */ /* 0x000fc80000000000 */
[----:B------:R-:W-:-:S04]  /*0970*/  FADD R10, R10, R9 ;  /* 0x000000090a0a7221 */ /* 0x000fc80000000000 */
[----:B------:R-:W-:-:S04]  /*0980*/  FADD R11, R11, R10 ;  /* 0x0000000a0b0b7221 */ /* 0x000fc80000000000 */
[----:B---3--:R-:W-:Y:S02]  /*0990*/  FADD R12, R11, R12 ;  /* 0x0000000c0b0c7221 */ /* 0x008fe40000000000 */
[----:B------:R-:W2:Y:S02]  /*09a0*/  LDS.128 R8, [R2+0x1060] ;  /* 0x0010600002087984 */ /* 0x000ea40000000c00 */
[----:B------:R-:W-:-:S04]  /*09b0*/  FADD R13, R13, R12 ;  /* 0x0000000c0d0d7221 */ /* 0x000fc80000000000 */
[----:B------:R-:W-:-:S04]  /*09c0*/  FADD R14, R14, R13 ;  /* 0x0000000d0e0e7221 */ /* 0x000fc80000000000 */
[----:B------:R-:W-:-:S04]  /*09d0*/  FADD R15, R15, R14 ;  /* 0x0000000e0f0f7221 */ /* 0x000fc80000000000 */
[----:B0-----:R-:W-:Y:S02]  /*09e0*/  FADD R4, R15, R4 ;  /* 0x000000040f047221 */ /* 0x001fe40000000000 */
[----:B------:R-:W0:Y:S02]  /*09f0*/  LDS.128 R12, [R2+0x1070] ;  /* 0x00107000020c7984 */ /* 0x000e240000000c00 */
[----:B------:R-:W-:-:S04]  /*0a00*/  FADD R5, R5, R4 ;  /* 0x0000000405057221 */ /* 0x000fc80000000000 */
[----:B------:R-:W-:-:S04]  /*0a10*/  FADD R6, R6, R5 ;  /* 0x0000000506067221 */ /* 0x000fc80000000000 */
[----:B------:R-:W-:-:S04]  /*0a20*/  FADD R7, R7, R6 ;  /* 0x0000000607077221 */ /* 0x000fc80000000000 */
[----:B-1----:R-:W-:-:S04]  /*0a30*/  FADD R16, R7, R16 ;  /* 0x0000001007107221 */ /* 0x002fc80000000000 */
[----:B------:R-:W-:-:S04]  /*0a40*/  FADD R17, R17, R16 ;  /* 0x0000001011117221 */ /* 0x000fc80000000000 */
[----:B------:R-:W-:-:S04]  /*0a50*/  FADD R18, R18, R17 ;  /* 0x0000001112127221 */ /* 0x000fc80000000000 */
[----:B------:R-:W-:-:S04]  /*0a60*/  FADD R19, R19, R18 ;  /* 0x0000001213137221 */ /* 0x000fc80000000000 */
[----:B--2---:R-:W-:-:S04]  /*0a70*/  FADD R8, R19, R8 ;  /* 0x0000000813087221 */ /* 0x004fc80000000000 */
[----:B------:R-:W-:-:S04]  /*0a80*/  FADD R9, R9, R8 ;  /* 0x0000000809097221 */ /* 0x000fc80000000000 */
[----:B------:R-:W-:-:S04]  /*0a90*/  FADD R10, R10, R9 ;  /* 0x000000090a0a7221 */ /* 0x000fc80000000000 */
[----:B------:R-:W-:-:S04]  /*0aa0*/  FADD R11, R11, R10 ;  /* 0x0000000a0b0b7221 */ /* 0x000fc80000000000 */
[----:B0-----:R-:W-:-:S04]  /*0ab0*/  FADD R12, R11, R12 ;  /* 0x0000000c0b0c7221 */ /* 0x001fc80000000000 */
[----:B------:R-:W-:-:S04]  /*0ac0*/  FADD R13, R13, R12 ;  /* 0x0000000c0d0d7221 */ /* 0x000fc80000000000 */
[----:B------:R-:W-:-:S04]  /*0ad0*/  FADD R14, R14, R13 ;  /* 0x0000000d0e0e7221 */ /* 0x000fc80000000000 */
[----:B------:R-:W-:-:S05]  /*0ae0*/  FADD R14, R15, R14 ;  /* 0x0000000e0f0e7221 */ /* 0x000fca0000000000 */
[----:B------:R0:W-:Y:S02]  /*0af0*/  STS [R3+0x2300], R14 ;  /* 0x0023000e03007388 */ /* 0x0001e40000000800 */
.L_x_13:
[----:B------:R-:W-:Y:S05]  /*0b00*/  BSYNC.RECONVERGENT B0 ;  /* 0x0000000000007941 */ /* 0x000fea0003800200 */
.L_x_12:
[----:B------:R-:W-:Y:S06]  /*0b10*/  BAR.SYNC.DEFER_BLOCKING 0x0 ;  /* 0x0000000000007b1d */ /* 0x000fec0000010000 */
[----:B------:R-:W1:Y:S01]  /*0b20*/  LDCU UR4, c[0x0][0x3d8] ;  /* 0x00007b00ff0477ac */ /* 0x000e620008000800 */
[----:B------:R2:W-:Y:S01]  /*0b30*/  @!P2 STS [R3+0x2400], R20 ;  /* 0x002400140300a388 */ /* 0x0005e20000000800 */
[----:B-1----:R-:W-:Y:S01]  /*0b40*/  UISETP.GE.AND UP0, UPT, UR4, 0x1, UPT ;  /* 0x000000010400788c */ /* 0x002fe2000bf06270 */
[----:B------:R-:W-:Y:S08]  /*0b50*/  BAR.SYNC.DEFER_BLOCKING 0x0 ;  /* 0x0000000000007b1d */ /* 0x000ff00000010000 */
[----:B--2---:R-:W-:Y:S05]  /*0b60*/  BRA.U !UP0, `(.L_x_14) ;  /* 0x0000000508d87547 */ /* 0x004fea000b800000 */
[----:B------:R-:W-:-:S12]  /*0b70*/  UIADD3 UR4, UPT, UPT, -UR4, URZ, URZ ;  /* 0x000000ff04047290 */ /* 0x000fd8000fffe1ff */
.L_x_19:
[----:B------:R-:W-:Y:S01]  /*0b80*/  UIADD3 UR4, UPT, UPT, UR4, 0x1, URZ ;  /* 0x0000000104047890 */ /* 0x000fe2000fffe0ff */
[----:B------:R-:W-:Y:S03]  /*0b90*/  BSSY.RECONVERGENT B0, `(.L_x_15) ;  /* 0x0000038000007945 */ /* 0x000fe60003800200 */
[----:B------:R-:W-:Y:S01]  /*0ba0*/  UISETP.NE.AND UP0, UPT, UR4, URZ, UPT ;  /* 0x000000ff0400728c */ /* 0x000fe2000bf05270 */
[----:B-12---:R-:W-:Y:S10]  /*0bb0*/  @P2 BRA `(.L_x_16) ;  /* 0x0000000000d42947 */ /* 0x006ff40003800000 */
[----:B------:R-:W1:Y:S01]  /*0bc0*/  S2UR UR6, SR_CgaCtaId ;  /* 0x00000000000679c3 */ /* 0x000e620000008800 */
[----:B------:R-:W-:Y:S01]  /*0bd0*/  UMOV UR5, 0x400 ;  /* 0x0000040000057882 */ /* 0x000fe20000000000 */
[----:B------:R-:W-:Y:S04]  /*0be0*/  LDS.128 R4, [R2+0x1000] ;  /* 0x0010000002047984 */ /* 0x000fe80000000c00 */
[----:B------:R-:W-:Y:S04]  /*0bf0*/  LDS.128 R8, [R2+0x1010] ;  /* 0x0010100002087984 */ /* 0x000fe80000000c00 */
[----:B------:R-:W-:Y:S04]  /*0c00*/  LDS.128 R28, [R2+0x1020] ;  /* 0x00102000021c7984 */ /* 0x000fe80000000c00 */
[----:B------:R-:W-:Y:S01]  /*0c10*/  LDS.128 R20, [R2+0x1030] ;  /* 0x0010300002147984 */ /* 0x000fe20000000c00 */
[----:B-1----:R-:W-:-:S06]  /*0c20*/  ULEA UR5, UR6, UR5, 0x18 ;  /* 0x0000000506057291 */ /* 0x002fcc000f8ec0ff */
[----:B------:R-:W-:-:S05]  /*0c30*/  MOV R39, UR5 ;  /* 0x0000000500277c02 */ /* 0x000fca0008000f00 */
[----:B------:R-:W1:Y:S04]  /*0c40*/  LDS.128 R32, [R39+0x2400] ;  /* 0x0024000027207984 */ /* 0x000e680000000c00 */
[----:B0-----:R-:W0:Y:S04]  /*0c50*/  LDS.128 R12, [R39+0x2410] ;  /* 0x00241000270c7984 */ /* 0x001e280000000c00 */
[----:B------:R-:W2:Y:S04]  /*0c60*/  LDS.128 R16, [R39+0x2420] ;  /* 0x0024200027107984 */ /* 0x000ea80000000c00 */
[----:B------:R-:W3:Y:S01]  /*0c70*/  LDS.128 R24, [R39+0x2430] ;  /* 0x0024300027187984 */ /* 0x000ee20000000c00 */
[----:B-1----:R-:W-:-:S04]  /*0c80*/  FFMA R4, R4, R32, RZ ;  /* 0x0000002004047223 */ /* 0x002fc800000000ff */
[----:B------:R-:W-:-:S04]  /*0c90*/  FFMA R5, R5, R33, R4 ;  /* 0x0000002105057223 */ /* 0x000fc80000000004 */
[----:B------:R-:W-:-:S04]  /*0ca0*/  FFMA R6, R6, R34, R5 ;  /* 0x0000002206067223 */ /* 0x000fc80000000005 */
[----:B------:R-:W-:Y:S02]  /*0cb0*/  FFMA R7, R7, R35, R6 ;  /* 0x0000002307077223 */ /* 0x000fe40000000006 */
[----:B------:R-:W-:Y:S02]  /*0cc0*/  LDS.128 R32, [R2+0x1040] ;  /* 0x0010400002207984 */ /* 0x000fe40000000c00 */
[----:B0-----:R-:W-:Y:S02]  /*0cd0*/  FFMA R8, R8, R12, R7 ;  /* 0x0000000c08087223 */ /* 0x001fe40000000007 */
[----:B------:R-:W0:Y:S02]  /*0ce0*/  LDS.128 R4, [R39+0x2440] ;  /* 0x0024400027047984 */ /* 0x000e240000000c00 */
[----:B------:R-:W-:-:S04]  /*0cf0*/  FFMA R9, R9, R13, R8 ;  /* 0x0000000d09097223 */ /* 0x000fc80000000008 */
[----:B------:R-:W-:-:S04]  /*0d00*/  FFMA R10, R10, R14, R9 ;  /* 0x0000000e0a0a7223 */ /* 0x000fc80000000009 */
[----:B------:R-:W-:Y:S02]  /*0d10*/  FFMA R11, R11, R15, R10 ;  /* 0x0000000f0b0b7223 */ /* 0x000fe4000000000a */
[----:B------:R-:W-:Y:S02]  /*0d20*/  LDS.128 R12, [R2+0x1050] ;  /* 0x00105000020c7984 */ /* 0x000fe40000000c00 */
[----:B--2---:R-:W-:Y:S02]  /*0d30*/  FFMA R16, R28, R16, R11 ;  /* 0x000000101c107223 */ /* 0x004fe4000000000b */
[----:B------:R-:W1:Y:S02]  /*0d40*/  LDS.128 R8, [R39+0x2450] ;  /* 0x0024500027087984 */ /* 0x000e640000000c00 */
[----:B------:R-:W-:-:S04]  /*0d50*/  FFMA R17, R29, R17, R16 ;  /* 0x000000111d117223 */ /* 0x000fc80000000010 */
[----:B------:R-:W-:-:S04]  /*0d60*/  FFMA R18, R30, R18, R17 ;  /* 0x000000121e127223 */ /* 0x000fc80000000011 */
[----:B------:R-:W-:Y:S02]  /*0d70*/  FFMA R19, R31, R19, R18 ;  /* 0x000000131f137223 */ /* 0x000fe40000000012 */
[----:B------:R-:W-:Y:S02]  /*0d80*/  LDS.128 R28, [R39+0x2460] ;  /* 0x00246000271c7984 */ /* 0x000fe40000000c00 */
[----:B---3--:R-:W-:Y:S02]  /*0d90*/  FFMA R20, R20, R24, R19 ;  /* 0x0000001814147223 */ /* 0x008fe40000000013 */
[----:B------:R-:W2:Y:S02]  /*0da0*/  LDS.128 R16, [R2+0x1060] ;  /* 0x0010600002107984 */ /* 0x000ea40000000c00 */
        /* <DEDUP_REMOVED lines=8> */
[----:B------:R-:W-:-:S04]  /*0e30*/  FFMA R7, R35, R7, R6 ;  /* 0x0000000723077223 */ /* 0x000fc80000000006 */
[----:B-1----:R-:W-:-:S04]  /*0e40*/  FFMA R8, R12, R8, R7 ;  /* 0x000000080c087223 */ /* 0x002fc80000000007 */
[----:B------:R-:W-:-:S04]  /*0e50*/  FFMA R9, R13, R9, R8 ;  /* 0x000000090d097223 */ /* 0x000fc80000000008 */
[----:B------:R-:W-:-:S04]  /*0e60*/  FFMA R10, R14, R10, R9 ;  /* 0x0000000a0e0a7223 */ /* 0x000fc80000000009 */
[----:B------:R-:W-:-:S04]  /*0e70*/  FFMA R11, R15, R11, R10 ;  /* 0x0000000b0f0b7223 */ /* 0x000fc8000000000a */
[----:B--2---:R-:W-:-:S04]  /*0e80*/  FFMA R16, R16, R28, R11 ;  /* 0x0000001c10107223 */ /* 0x004fc8000000000b */
[----:B------:R-:W-:-:S04]  /*0e90*/  FFMA R17, R17, R29, R16 ;  /* 0x0000001d11117223 */ /* 0x000fc80000000010 */
[----:B------:R-:W-:-:S04]  /*0ea0*/  FFMA R18, R18, R30, R17 ;  /* 0x0000001e12127223 */ /* 0x000fc80000000011 */
[----:B------:R-:W-:-:S04]  /*0eb0*/  FFMA R19, R19, R31, R18 ;  /* 0x0000001f13137223 */ /* 0x000fc80000000012 */
[----:B0-----:R-:W-:-:S04]  /*0ec0*/  FFMA R20, R20, R24, R19 ;  /* 0x0000001814147223 */ /* 0x001fc80000000013 */
[----:B------:R-:W-:-:S04]  /*0ed0*/  FFMA R21, R21, R25, R20 ;  /* 0x0000001915157223 */ /* 0x000fc80000000014 */
[----:B------:R-:W-:-:S04]  /*0ee0*/  FFMA R22, R22, R26, R21 ;  /* 0x0000001a16167223 */ /* 0x000fc80000000015 */
[----:B------:R-:W-:-:S05]  /*0ef0*/  FFMA R22, R23, R27, R22 ;  /* 0x0000001b17167223 */ /* 0x000fca0000000016 */
[----:B------:R1:W-:Y:S02]  /*0f00*/  STS [R3+0x2480], R22 ;  /* 0x0024801603007388 */ /* 0x0003e40000000800 */
.L_x_16:
[----:B------:R-:W-:Y:S05]  /*0f10*/  BSYNC.RECONVERGENT B0 ;  /* 0x0000000000007941 */ /* 0x000fea0003800200 */
.L_x_15:
[----:B------:R-:W-:Y:S01]  /*0f20*/  BAR.SYNC.DEFER_BLOCKING 0x0 ;  /* 0x0000000000007b1d */ /* 0x000fe20000010000 */
[----:B------:R-:W-:-:S05]  /*0f30*/  ISETP.GT.U32.AND P2, PT, R0, 0x1f, PT ;  /* 0x0000001f0000780c */ /* 0x000fca0003f44070 */
[----:B------:R-:W-:Y:S08]  /*0f40*/  BSSY.RECONVERGENT B0, `(.L_x_17) ;  /* 0x0000036000007945 */ /* 0x000ff00003800200 */
[----:B------:R-:W-:Y:S05]  /*0f50*/  @P2 BRA `(.L_x_18) ;  /* 0x0000000000d02947 */ /* 0x000fea0003800000 */
[----:B------:R-:W2:Y:S01]  /*0f60*/  S2UR UR6, SR_CgaCtaId ;  /* 0x00000000000679c3 */ /* 0x000ea20000008800 */
[----:B------:R-:W-:Y:S02]  /*0f70*/  UMOV UR5, 0x400 ;  /* 0x0000040000057882 */ /* 0x000fe40000000000 */
[----:B--2---:R-:W-:-:S06]  /*0f80*/  ULEA UR5, UR6, UR5, 0x18 ;  /* 0x0000000506057291 */ /* 0x004fcc000f8ec0ff */
[----:B------:R-:W-:-:S05]  /*0f90*/  MOV R39, UR5 ;  /* 0x0000000500277c02 */ /* 0x000fca0008000f00 */
[----:B------:R-:W2:Y:S04]  /*0fa0*/  LDS.128 R4, [R39+0x2480] ;  /* 0x0024800027047984 */ /* 0x000ea80000000c00 */
[----:B------:R-:W3:Y:S04]  /*0fb0*/  LDS.128 R8, [R39+0x2490] ;  /* 0x0024900027087984 */ /* 0x000ee80000000c00 */
[----:B------:R-:W4:Y:S04]  /*0fc0*/  LDS.128 R16, [R39+0x24a0] ;  /* 0x0024a00027107984 */ /* 0x000f280000000c00 */
[----:B0-----:R-:W0:Y:S01]  /*0fd0*/  LDS.128 R12, [R39+0x24b0] ;  /* 0x0024b000270c7984 */ /* 0x001e220000000c00 */
[----:B--2---:R-:W-:-:S04]  /*0fe0*/  FFMA R4, R4, R4, RZ ;  /* 0x0000000404047223 */ /* 0x004fc800000000ff */
[----:B------:R-:W-:-:S04]  /*0ff0*/  FFMA R5, R5, R5, R4 ;  /* 0x0000000505057223 */ /* 0x000fc80000000004 */
[----:B------:R-:W-:-:S04]  /*1000*/  FFMA R6, R6, R6, R5 ;  /* 0x0000000606067223 */ /* 0x000fc80000000005 */
[----:B------:R-:W-:-:S04]  /*1010*/  FFMA R7, R7, R7, R6 ;  /* 0x0000000707077223 */ /* 0x000fc80000000006 */
[----:B---3--:R-:W-:Y:S02]  /*1020*/  FFMA R8, R8, R8, R7 ;  /* 0x0000000808087223 */ /* 0x008fe40000000007 */
[----:B------:R-:W2:Y:S02]  /*1030*/  LDS.128 R4, [R39+0x24c0] ;  /* 0x0024c00027047984 */ /* 0x000ea40000000c00 */
[----:B------:R-:W-:-:S04]  /*1040*/  FFMA R9, R9, R9, R8 ;  /* 0x0000000909097223 */ /* 0x000fc80000000008 */
[----:B------:R-:W-:-:S04]  /*1050*/  FFMA R10, R10, R10, R9 ;  /* 0x0000000a0a0a7223 */ /* 0x000fc80000000009 */
[----:B------:R-:W-:-:S04]  /*1060*/  FFMA R11, R11, R11, R10 ;  /* 0x0000000b0b0b7223 */ /* 0x000fc8000000000a */
[----:B----4-:R-:W-:Y:S02]  /*1070*/  FFMA R16, R16, R16, R11 ;  /* 0x0000001010107223 */ /* 0x010fe4000000000b */
[----:B------:R-:W3:Y:S02]  /*1080*/  LDS.128 R8, [R39+0x24d0] ;  /* 0x0024d00027087984 */ /* 0x000ee40000000c00 */
[----:B------:R-:W-:-:S04]  /*1090*/  FFMA R17, R17, R17, R16 ;  /* 0x0000001111117223 */ /* 0x000fc80000000010 */
[----:B------:R-:W-:-:S04]  /*10a0*/  FFMA R18, R18, R18, R17 ;  /* 0x0000001212127223 */ /* 0x000fc80000000011 */
[----:B------:R-:W-:-:S04]  /*10b0*/  FFMA R19, R19, R19, R18 ;  /* 0x0000001313137223 */ /* 0x000fc80000000012 */
[----:B0-----:R-:W-:Y:S02]  /*10c0*/  FFMA R12, R12, R12, R19 ;  /* 0x0000000c0c0c7223 */ /* 0x001fe40000000013 */
[----:B------:R-:W0:Y:S02]  /*10d0*/  LDS.128 R16, [R39+0x24e0] ;  /* 0x0024e00027107984 */ /* 0x000e240000000c00 */
[----:B------:R-:W-:-:S04]  /*10e0*/  FFMA R13, R13, R13, R12 ;  /* 0x0000000d0d0d7223 */ /* 0x000fc8000000000c */
[----:B------:R-:W-:-:S04]  /*10f0*/  FFMA R14, R14, R14, R13 ;  /* 0x0000000e0e0e7223 */ /* 0x000fc8000000000d */
[----:B------:R-:W-:-:S04]  /*1100*/  FFMA R15, R15, R15, R14 ;  /* 0x0000000f0f0f7223 */ /* 0x000fc8000000000e */
[----:B--2---:R-:W-:Y:S02]  /*1110*/  FFMA R4, R4, R4, R15 ;  /* 0x0000000404047223 */ /* 0x004fe4000000000f */
[----:B------:R-:W2:Y:S02]  /*1120*/  LDS.128 R12, [R39+0x24f0] ;  /* 0x0024f000270c7984 */ /* 0x000ea40000000c00 */
[----:B------:R-:W-:-:S04]  /*1130*/  FFMA R5, R5, R5, R4 ;  /* 0x0000000505057223 */ /* 0x000fc80000000004 */
[----:B------:R-:W-:Y:S02]  /*1140*/  FFMA R6, R6, R6, R5 ;  /* 0x0000000606067223 */ /* 0x000fe40000000005 */
[----:B------:R-:W4:Y:S02]  /*1150*/  LDS R5, [R3+0x2480] ;  /* 0x0024800003057984 */ /* 0x000f240000000800 */
[----:B------:R-:W-:-:S04]  /*1160*/  FFMA R7, R7, R7, R6 ;  /* 0x0000000707077223 */ /* 0x000fc80000000006 */
[----:B---3--:R-:W-:-:S04]  /*1170*/  FFMA R8, R8, R8, R7 ;  /* 0x0000000808087223 */ /* 0x008fc80000000007 */
[----:B------:R-:W-:-:S04]  /*1180*/  FFMA R9, R9, R9, R8 ;  /* 0x0000000909097223 */ /* 0x000fc80000000008 */
[----:B------:R-:W-:-:S04]  /*1190*/  FFMA R10, R10, R10, R9 ;  /* 0x0000000a0a0a7223 */ /* 0x000fc80000000009 */
[----:B------:R-:W-:-:S04]  /*11a0*/  FFMA R11, R11, R11, R10 ;  /* 0x0000000b0b0b7223 */ /* 0x000fc8000000000a */
[----:B0-----:R-:W-:-:S04]  /*11b0*/  FFMA R16, R16, R16, R11 ;  /* 0x0000001010107223 */ /* 0x001fc8000000000b */
[----:B------:R-:W-:-:S04]  /*11c0*/  FFMA R17, R17, R17, R16 ;  /* 0x0000001111117223 */ /* 0x000fc80000000010 */
[----:B------:R-:W-:-:S04]  /*11d0*/  FFMA R18, R18, R18, R17 ;  /* 0x0000001212127223 */ /* 0x000fc80000000011 */
[----:B------:R-:W-:-:S04]  /*11e0*/  FFMA R19, R19, R19, R18 ;  /* 0x0000001313137223 */ /* 0x000fc80000000012 */
[----:B--2---:R-:W-:-:S04]  /*11f0*/  FFMA R12, R12, R12, R19 ;  /* 0x0000000c0c0c7223 */ /* 0x004fc80000000013 */
[----:B------:R-:W-:-:S04]  /*1200*/  FFMA R13, R13, R13, R12 ;  /* 0x0000000d0d0d7223 */ /* 0x000fc8000000000c */
[----:B------:R-:W-:-:S04]  /*1210*/  FFMA R14, R14, R14, R13 ;  /* 0x0000000e0e0e7223 */ /* 0x000fc8000000000d */
[----:B------:R-:W-:-:S04]  /*1220*/  FFMA R14, R15, R15, R14 ;  /* 0x0000000f0f0e7223 */ /* 0x000fc8000000000e */
[----:B------:R-:W-:-:S05]  /*1230*/  FADD R14, R14, 1.00000001335143196e-10 ;  /* 0x2edbe6ff0e0e7421 */ /* 0x000fca0000000000 */
[----:B------:R-:W-:-:S13]  /*1240*/  FSETP.GEU.AND P1, PT, |R14|, 1.175494350822287508e-38, PT ;  /* 0x008000000e00780b */ /* 0x000fda0003f2e200 */
[----:B------:R-:W-:-:S04]  /*1250*/  @!P1 FMUL R14, R14, 16777216 ;  /* 0x4b8000000e0e9820 */ /* 0x000fc80000400000 */
[----:B------:R-:W0:Y:S02]  /*1260*/  MUFU.RSQ R4, R14 ;  /* 0x0000000e00047308 */ /* 0x000e240000001400 */
[----:B0-----:R-:W-:-:S04]  /*1270*/  @!P1 FMUL R4, R4, 4096 ;  /* 0x4580000004049820 */ /* 0x001fc80000400000 */
[----:B----4-:R-:W-:-:S05]  /*1280*/  FMUL R4, R4, R5 ;  /* 0x0000000504047220 */ /* 0x010fca0000400000 */
[----:B------:R2:W-:Y:S02]  /*1290*/  STS [R3+0x2400], R4 ;  /* 0x0024000403007388 */ /* 0x0005e40000000800 */
.L_x_18:
[----:B------:R-:W-:Y:S05]  /*12a0*/  BSYNC.RECONVERGENT B0 ;  /* 0x0000000000007941 */ /* 0x000fea0003800200 */
.L_x_17:
[----:B------:R-:W-:Y:S06]  /*12b0*/  BAR.SYNC.DEFER_BLOCKING 0x0 ;  /* 0x0000000000007b1d */ /* 0x000fec0000010000 */
[----:B------:R-:W-:Y:S05]  /*12c0*/  BRA.U UP0, `(.L_x_19) ;  /* 0xfffffff9002c7547 */ /* 0x000fea000b83ffff */
.L_x_14:
[----:B------:R-:W-:Y:S04]  /*12d0*/  BSSY.RECONVERGENT B0, `(.L_x_20) ;  /* 0x0000031000007945 */ /* 0x000fe80003800200 */
[----:B------:R-:W-:Y:S05]  /*12e0*/  @P2 BRA `(.L_x_21) ;  /* 0x0000000000bc2947 */ /* 0x000fea0003800000 */
[----:B------:R-:W3:Y:S01]  /*12f0*/  S2UR UR5, SR_CgaCtaId ;  /* 0x00000000000579c3 */ /* 0x000ee20000008800 */
[----:B------:R-:W-:Y:S01]  /*1300*/  UMOV UR4, 0x400 ;  /* 0x0000040000047882 */ /* 0x000fe20000000000 */
[----:B------:R-:W-:Y:S01]  /*1310*/  BSSY.RECONVERGENT B3, `(.L_x_22) ;  /* 0x0000028000037945 */ /* 0x000fe20003800200 */
[----:B---3--:R-:W-:-:S06]  /*1320*/  ULEA UR4, UR5, UR4, 0x18 ;  /* 0x0000000405047291 */ /* 0x008fcc000f8ec0ff */
[----:B------:R-:W-:-:S05]  /*1330*/  IMAD.U32 R39, RZ, RZ, UR4 ;  /* 0x00000004ff277e24 */ /* 0x000fca000f8e00ff */
[----:B------:R-:W3:Y:S04]  /*1340*/  LDS.128 R24, [R39+0x2300] ;  /* 0x0023000027187984 */ /* 0x000ee80000000c00 */
[----:B------:R-:W4:Y:S04]  /*1350*/  LDS.128 R8, [R39+0x2310] ;  /* 0x0023100027087984 */ /* 0x000f280000000c00 */
[----:B0-----:R-:W0:Y:S04]  /*1360*/  LDS.128 R12, [R39+0x2320] ;  /* 0x00232000270c7984 */ /* 0x001e280000000c00 */
[----:B------:R-:W5:Y:S04]  /*1370*/  LDS.128 R16, [R39+0x2330] ;  /* 0x0023300027107984 */ /* 0x000f680000000c00 */
[----:B-1----:R-:W1:Y:S04]  /*1380*/  LDS.128 R20, [R39+0x2340] ;  /* 0x0023400027147984 */ /* 0x002e680000000c00 */
[----:B--2---:R-:W2:Y:S01]  /*1390*/  LDS.128 R4, [R39+0x2350] ;  /* 0x0023500027047984 */ /* 0x004ea20000000c00 */
[----:B---3--:R-:W-:-:S04]  /*13a0*/  FMNMX3 R24, R24, RZ, R25, !PT ;  /* 0x000000ff18187276 */ /* 0x008fc80007800019 */
[----:B------:R-:W-:-:S04]  /*13b0*/  FMNMX3 R24, R24, R26, R27, !PT ;  /* 0x0000001a18187276 */ /* 0x000fc8000780001b */
[----:B----4-:R-:W-:Y:S02]  /*13c0*/  FMNMX3 R8, R24, R8, R9, !PT ;  /* 0x0000000818087276 */ /* 0x010fe40007800009 */
[----:B------:R-:W3:Y:S02]  /*13d0*/  LDS.128 R24, [R39+0x2360] ;  /* 0x0023600027187984 */ /* 0x000ee40000000c00 */
[----:B------:R-:W-:-:S04]  /*13e0*/  FMNMX3 R8, R8, R10, R11, !PT ;  /* 0x0000000a08087276 */ /* 0x000fc8000780000b */
[----:B0-----:R-:W-:Y:S02]  /*13f0*/  FMNMX3 R12, R8, R12, R13, !PT ;  /* 0x0000000c080c7276 */ /* 0x001fe4000780000d */
[----:B------:R-:W0:Y:S02]  /*1400*/  LDS.128 R8, [R39+0x2370] ;  /* 0x0023700027087984 */ /* 0x000e240000000c00 */
[----:B------:R-:W-:-:S04]  /*1410*/  FMNMX3 R12, R12, R14, R15, !PT ;  /* 0x0000000e0c0c7276 */ /* 0x000fc8000780000f */
[----:B-----5:R-:W-:-:S04]  /*1420*/  FMNMX3 R12, R12, R16, R17, !PT ;  /* 0x000000100c0c7276 */ /* 0x020fc80007800011 */
[----:B------:R-:W-:-:S04]  /*1430*/  FMNMX3 R12, R12, R18, R19, !PT ;  /* 0x000000120c0c7276 */ /* 0x000fc80007800013 */
[----:B-1----:R-:W-:-:S04]  /*1440*/  FMNMX3 R12, R12, R20, R21, !PT ;  /* 0x000000140c0c7276 */ /* 0x002fc80007800015 */
[----:B------:R-:W-:-:S04]  /*1450*/  FMNMX3 R12, R12, R22, R23, !PT ;  /* 0x000000160c0c7276 */ /* 0x000fc80007800017 */
[----:B--2---:R-:W-:-:S04]  /*1460*/  FMNMX3 R4, R12, R4, R5, !PT ;  /* 0x000000040c047276 */ /* 0x004fc80007800005 */
[----:B------:R-:W-:-:S04]  /*1470*/  FMNMX3 R4, R4, R6, R7, !PT ;  /* 0x0000000604047276 */ /* 0x000fc80007800007 */
[----:B---3--:R-:W-:-:S04]  /*1480*/  FMNMX3 R4, R4, R24, R25, !PT ;  /* 0x0000001804047276 */ /* 0x008fc80007800019 */
[----:B------:R-:W-:Y:S02]  /*1490*/  FMNMX3 R26, R4, R26, R27, !PT ;  /* 0x0000001a041a7276 */ /* 0x000fe4000780001b */
[----:B------:R-:W1:Y:S02]  /*14a0*/  LDS R4, [R3+0x2300] ;  /* 0x0023000003047984 */ /* 0x000e640000000800 */
[----:B0-----:R-:W-:-:S04]  /*14b0*/  FMNMX3 R8, R26, R8, R9, !PT ;  /* 0x000000081a087276 */ /* 0x001fc80007800009 */
[----:B------:R-:W-:-:S05]  /*14c0*/  FMNMX3 R8, R8, R10, R11, !PT ;  /* 0x0000000a08087276 */ /* 0x000fca000780000b */
[----:B------:R-:W-:-:S04]  /*14d0*/  FADD R9, R8, 1.00000001335143196e-10 ;  /* 0x2edbe6ff08097421 */ /* 0x000fc80000000000 */
[----:B------:R-:W0:Y:S02]  /*14e0*/  MUFU.RCP R6, R9 ;  /* 0x0000000900067308 */ /* 0x000e240000001000 */
[----:B0-----:R-:W-:-:S04]  /*14f0*/  FFMA R5, -R9, R6, 1 ;  /* 0x3f80000009057423 */ /* 0x001fc80000000106 */
[----:B------:R-:W-:Y:S02]  /*1500*/  FFMA R5, R6, R5, R6 ;  /* 0x0000000506057223 */ /* 0x000fe40000000006 */
[----:B-1----:R-:W0:Y:S02]  /*1510*/  FCHK P1, R4, R9 ;  /* 0x0000000904007302 */ /* 0x002e240000020000 */
[----:B------:R-:W-:-:S04]  /*1520*/  FFMA R6, R4, R5, RZ ;  /* 0x0000000504067223 */ /* 0x000fc800000000ff */
[----:B------:R-:W-:-:S04]  /*1530*/  FFMA R7, -R9, R6, R4 ;  /* 0x0000000609077223 */ /* 0x000fc80000000104 */
[----:B------:R-:W-:Y:S01]  /*1540*/  FFMA R5, R5, R7, R6 ;  /* 0x0000000705057223 */ /* 0x000fe20000000006 */
[----:B0-----:R-:W-:Y:S06]  /*1550*/  @!P1 BRA `(.L_x_23) ;  /* 0x00000000000c9947 */ /* 0x001fec0003800000 */
[----:B------:R-:W-:-:S07]  /*1560*/  MOV R8, 0x1580 ;  /* 0x0000158000087802 */ /* 0x000fce0000000f00 */
[----:B------:R-:W-:Y:S05]  /*1570*/  CALL.REL.NOINC `($__internal_2_$__cuda_sm3x_div_rn_noftz_f32_slowpath) ;  /* 0x0000006400ec7944 */ /* 0x000fea0003c00000 */
[----:B------:R-:W-:-:S07]  /*1580*/  MOV R5, R4 ;  /* 0x0000000400057202 */ /* 0x000fce0000000f00 */
.L_x_23:
[----:B------:R-:W-:Y:S05]  /*1590*/  BSYNC.RECONVERGENT B3 ;  /* 0x0000000000037941 */ /* 0x000fea0003800200 */
.L_x_22:
[----:B------:R-:W0:Y:S02]  /*15a0*/  LDS R4, [R3+0x2400] ;  /* 0x0024000003047984 */ /* 0x000e240000000800 */
[----:B0-----:R-:W-:-:S04]  /*15b0*/  FMUL R4, |R4|, 0.40000000596046447754 ;  /* 0x3ecccccd04047820 */ /* 0x001fc80000400200 */
[----:B------:R-:W-:-:S05]  /*15c0*/  FFMA R4, R5, 0.60000002384185791016, R4 ;  /* 0x3f19999a05047823 */ /* 0x000fca0000000004 */
[----:B------:R3:W-:Y:S02]  /*15d0*/  STS [R3+0x2380], R4 ;  /* 0x0023800403007388 */ /* 0x0007e40000000800 */
.L_x_21:
[----:B------:R-:W-:Y:S05]  /*15e0*/  BSYNC.RECONVERGENT B0 ;  /* 0x0000000000007941 */ /* 0x000fea0003800200 */
.L_x_20:
[----:B------:R-:W-:Y:S01]  /*15f0*/  BAR.SYNC.DEFER_BLOCKING 0x0 ;  /* 0x0000000000007b1d */ /* 0x000fe20000010000 */
[----:B------:R-:W-:-:S05]  /*1600*/  ISETP.GT.U32.AND P1, PT, R0, 0x1f, PT ;  /* 0x0000001f0000780c */ /* 0x000fca0003f24070 */
[----:B------:R-:W-:Y:S08]  /*1610*/  BSSY.RECONVERGENT B0, `(.L_x_24) ;  /* 0x00003c2000007945 */ /* 0x000ff00003800200 */
[----:B------:R-:W-:Y:S05]  /*1620*/  @P1 BRA `(.L_x_25) ;  /* 0x0000003c00001947 */ /* 0x000fea0003800000 */
[----:B------:R4:W0:Y:S01]  /*1630*/  LDS R49, [R3+0x2300] ;  /* 0x0023000003317984 */ /* 0x0008220000000800 */
[C---:B------:R-:W-:Y:S01]  /*1640*/  ISETP.NE.AND P1, PT, R0.reuse, RZ, PT ;  /* 0x000000ff0000720c */ /* 0x040fe20003f25270 */
[----:B------:R-:W-:Y:S01]  /*1650*/  BSSY.RECONVERGENT B1, `(.L_x_26) ;  /* 0x0000020000017945 */ /* 0x000fe20003800200 */
[----:B------:R-:W-:Y:S01]  /*1660*/  HFMA2 R42, -RZ, RZ, 0, 0 ;  /* 0x00000000ff2a7431 */ /* 0x000fe200000001ff */
[----:B------:R4:W0:Y:S01]  /*1670*/  LDS R48, [R3+0x2180] ;  /* 0x0021800003307984 */ /* 0x0008220000000800 */
[----:B--23--:R-:W-:Y:S01]  /*1680*/  HFMA2 R4, -RZ, RZ, 0, 0 ;  /* 0x00000000ff047431 */ /* 0x00cfe200000001ff */
[C---:B------:R-:W-:Y:S02]  /*1690*/  ISETP.NE.AND P6, PT, R0.reuse, 0x1, PT ;  /* 0x000000010000780c */ /* 0x040fe40003fc5270 */
[----:B------:R-:W-:Y:S01]  /*16a0*/  CS2R R40, SRZ ;  /* 0x0000000000287805 */ /* 0x000fe2000001ff00 */
[----:B------:R4:W2:Y:S01]  /*16b0*/  LDS R47, [R3+0x2380] ;  /* 0x00238000032f7984 */ /* 0x0008a20000000800 */
[----:B------:R-:W-:-:S02]  /*16c0*/  ISETP.NE.AND P5, PT, R0, 0x2, PT ;  /* 0x000000020000780c */ /* 0x000fc40003fa5270 */
[C---:B------:R-:W-:Y:S01]  /*16d0*/  ISETP.NE.AND P4, PT, R0.reuse, 0x3, PT ;  /* 0x000000030000780c */ /* 0x040fe20003f85270 */
[----:B------:R4:W3:Y:S01]  /*16e0*/  LDS R46, [R3+0x2200] ;  /* 0x00220000032e7984 */ /* 0x0008e20000000800 */
[C---:B------:R-:W-:Y:S02]  /*16f0*/  ISETP.NE.AND P3, PT, R0.reuse, 0x4, PT ;  /* 0x000000040000780c */ /* 0x040fe40003f65270 */
[----:B------:R-:W-:Y:S01]  /*1700*/  ISETP.NE.AND P2, PT, R0, 0x5, PT ;  /* 0x000000050000780c */ /* 0x000fe20003f45270 */
[----:B------:R4:W0:Y:S01]  /*1710*/  LDS R45, [R3+0x2280] ;  /* 0x00228000032d7984 */ /* 0x0008220000000800 */
[----:B------:R-:W-:-:S03]  /*1720*/  MOV R38, RZ ;  /* 0x000000ff00267202 */ /* 0x000fc60000000f00 */
[----:B------:R4:W0:Y:S04]  /*1730*/  LDS R44, [R3+0x2400] ;  /* 0x00240000032c7984 */ /* 0x0008280000000800 */
[----:B------:R4:W0:Y:S01]  /*1740*/  LDS R43, [R2] ;  /* 0x00000000022b7984 */ /* 0x0008220000000800 */
[----:B------:R-:W-:Y:S05]  /*1750*/  @!P1 BRA `(.L_x_27) ;  /* 0x00000000003c9947 */ /* 0x000fea0003800000 */
[----:B------:R-:W5:Y:S02]  /*1760*/  LDS R5, [R2+0x1000] ;  /* 0x0010000002057984 */ /* 0x000f640000000800 */
[----:B-----5:R-:W-:-:S13]  /*1770*/  FSETP.GT.AND P1, PT, R5, 0.10000000149011611938, PT ;  /* 0x3dcccccd0500780b */ /* 0x020fda0003f24000 */
[----:B------:R-:W-:Y:S05]  /*1780*/  @!P1 BRA `(.L_x_27) ;  /* 0x0000000000309947 */ /* 0x000fea0003800000 */
[----:B------:R-:W5:Y:S01]  /*1790*/  S2UR UR5, SR_CgaCtaId ;  /* 0x00000000000579c3 */ /* 0x000f620000008800 */
[----:B------:R-:W-:Y:S01]  /*17a0*/  UMOV UR4, 0x400 ;  /* 0x0000040000047882 */ /* 0x000fe20000000000 */
[----:B------:R-:W-:Y:S01]  /*17b0*/  MOV R4, 0x1 ;  /* 0x0000000100047802 */ /* 0x000fe20000000f00 */
[----:B-----5:R-:W-:-:S09]  /*17c0*/  ULEA UR4, UR5, UR4, 0x18 ;  /* 0x0000000405047291 */ /* 0x020fd2000f8ec0ff */
[----:B------:R-:W5:Y:S04]  /*17d0*/  LDS R38, [UR4+0x2300] ;  /* 0x00230004ff267984 */ /* 0x000f680008000800 */
[----:B------:R-:W0:Y:S04]  /*17e0*/  LDS R40, [UR4+0x2180] ;  /* 0x00218004ff287984 */ /* 0x000e280008000800 */
[----:B------:R-:W1:Y:S04]  /*17f0*/  LDS R41, [UR4+0x2380] ;  /* 0x00238004ff297984 */ /* 0x000e680008000800 */
[----:B------:R-:W2:Y:S01]  /*1800*/  LDS R42, [UR4+0x2200] ;  /* 0x00220004ff2a7984 */ /* 0x000ea20008000800 */
[----:B-----5:R-:W-:Y:S01]  /*1810*/  FADD R38, RZ, R38 ;  /* 0x00000026ff267221 */ /* 0x020fe20000000000 */
[----:B0-----:R-:W-:Y:S01]  /*1820*/  FADD R40, RZ, R40 ;  /* 0x00000028ff287221 */ /* 0x001fe20000000000 */
[----:B-1----:R-:W-:Y:S01]  /*1830*/  FADD R41, RZ, R41 ;  /* 0x00000029ff297221 */ /* 0x002fe20000000000 */
[----:B--2---:R-:W-:-:S07]  /*1840*/  FADD R42, RZ, R42 ;  /* 0x0000002aff2a7221 */ /* 0x004fce0000000000 */
.L_x_27:
[----:B------:R-:W-:Y:S05]  /*1850*/  BSYNC.RECONVERGENT B1 ;  /* 0x0000000000017941 */ /* 0x000fea0003800200 */
.L_x_26:
[----:B------:R-:W-:Y:S01]  /*1860*/  BSSY.RECONVERGENT B1, `(.L_x_28) ;  /* 0x0000012000017945 */ /* 0x000fe20003800200 */
[----:B------:R-:W-:-:S03]  /*1870*/  ISETP.NE.AND P1, PT, R0, 0x6, PT ;  /* 0x000000060000780c */ /* 0x000fc60003f25270 */
[----:B------:R-:W-:Y:S10]  /*1880*/  @!P6 BRA `(.L_x_29) ;  /* 0x00000000003ce947 */ /* 0x000ff40003800000 */
[----:B------:R-:W5:Y:S02]  /*1890*/  LDS R5, [R2+0x1004] ;  /* 0x0010040002057984 */ /* 0x000f640000000800 */
[----:B-----5:R-:W-:-:S13]  /*18a0*/  FSETP.GT.AND P6, PT, R5, 0.10000000149011611938, PT ;  /* 0x3dcccccd0500780b */ /* 0x020fda0003fc4000 */
[----:B------:R-:W-:Y:S05]  /*18b0*/  @!P6 BRA `(.L_x_29) ;  /* 0x000000000030e947 */ /* 0x000fea0003800000 */
[----:B------:R-:W5:Y:S01]  /*18c0*/  S2UR UR5, SR_CgaCtaId ;  /* 0x00000000000579c3 */ /* 0x000f620000008800 */
[----:B------:R-:W-:Y:S01]  /*18d0*/  UMOV UR4, 0x400 ;  /* 0x0000040000047882 */ /* 0x000fe20000000000 */
[----:B------:R-:W-:Y:S01]  /*18e0*/  IADD3 R4, PT, PT, R4, 0x1, RZ ;  /* 0x0000000104047810 */ /* 0x000fe20007ffe0ff */
[----:B-----5:R-:W-:-:S09]  /*18f0*/  ULEA UR4, UR5, UR4, 0x18 ;  /* 0x0000000405047291 */ /* 0x020fd2000f8ec0ff */
[----:B------:R-:W5:Y:S04]  /*1900*/  LDS R5, [UR4+0x2304] ;  /* 0x00230404ff057984 */ /* 0x000f680008000800 */
[----:B------:R-:W0:Y:S04]  /*1910*/  LDS R7, [UR4+0x2184] ;  /* 0x00218404ff077984 */ /* 0x000e280008000800 */
[----:B------:R-:W1:Y:S04]  /*1920*/  LDS R6, [UR4+0x2384] ;  /* 0x00238404ff067984 */ /* 0x000e680008000800 */
[----:B------:R-:W2:Y:S01]  /*1930*/  LDS R9, [UR4+0x2204] ;  /* 0x00220404ff097984 */ /* 0x000ea20008000800 */
[----:B-----5:R-:W-:Y:S01]  /*1940*/  FADD R38, R38, R5 ;  /* 0x0000000526267221 */ /* 0x020fe20000000000 */
[----:B0-----:R-:W-:Y:S01]  /*1950*/  FADD R40, R40, R7 ;  /* 0x0000000728287221 */ /* 0x001fe20000000000 */
[----:B-1----:R-:W-:Y:S01]  /*1960*/  FADD R41, R41, R6 ;  /* 0x0000000629297221 */ /* 0x002fe20000000000 */
[----:B--2---:R-:W-:-:S07]  /*1970*/  FADD R42, R42, R9 ;  /* 0x000000092a2a7221 */ /* 0x004fce0000000000 */
.L_x_29:
[----:B------:R-:W-:Y:S05]  /*1980*/  BSYNC.RECONVERGENT B1 ;  /* 0x0000000000017941 */ /* 0x000fea0003800200 */
.L_x_28:
        /* <DEDUP_REMOVED lines=18> */
.L_x_31:
[----:B------:R-:W-:Y:S05]  /*1ab0*/  BSYNC.RECONVERGENT B1 ;  /* 0x0000000000017941 */ /* 0x000fea0003800200 */
.L_x_30:
        /* <DEDUP_REMOVED lines=8> */
[----:B------:R-:W-:Y:S01]  /*1b40*/  VIADD R4, R4, 0x1 ;  /* 0x0000000104047836 */ /* 0x000fe20000000000 */
        /* <DEDUP_REMOVED lines=9> */
.L_x_33:
[----:B------:R-:W-:Y:S05]  /*1be0*/  BSYNC.RECONVERGENT B1 ;  /* 0x0000000000017941 */ /* 0x000fea0003800200 */
.L_x_32:
        /* <DEDUP_REMOVED lines=18> */
.L_x_35:
[----:B------:R-:W-:Y:S05]  /*1d10*/  BSYNC.RECONVERGENT B1 ;  /* 0x0000000000017941 */ /* 0x000fea0003800200 */
.L_x_34:
        /* <DEDUP_REMOVED lines=18> */
.L_x_37:
[----:B------:R-:W-:Y:S05]  /*1e40*/  BSYNC.RECONVERGENT B1 ;  /* 0x0000000000017941 */ /* 0x000fea0003800200 */
.L_x_36:
        /* <DEDUP_REMOVED lines=18> */
.L_x_39:
[----:B------:R-:W-:Y:S05]  /*1f70*/  BSYNC.RECONVERGENT B1 ;  /* 0x0000000000017941 */ /* 0x000fea0003800200 */
.L_x_38:
        /* <DEDUP_REMOVED lines=18> */
.L_x_41:
[----:B------:R-:W-:Y:S05]  /*20a0*/  BSYNC.RECONVERGENT B1 ;  /* 0x0000000000017941 */ /* 0x000fea0003800200 */
.L_x_40:
        /* <DEDUP_REMOVED lines=18> */
.L_x_43:
[----:B------:R-:W-:Y:S05]  /*21d0*/  BSYNC.RECONVERGENT B1 ;  /* 0x0000000000017941 */ /* 0x000fea0003800200 */
.L_x_42:
        /* <DEDUP_REMOVED lines=18> */
.L_x_45:
[----:B------:R-:W-:Y:S05]  /*2300*/  BSYNC.RECONVERGENT B1 ;  /* 0x0000000000017941 */ /* 0x000fea0003800200 */
.L_x_44:
        /* <DEDUP_REMOVED lines=18> */
.L_x_47:
[----:B------:R-:W-:Y:S05]  /*2430*/  BSYNC.RECONVERGENT B1 ;  /* 0x0000000000017941 */ /* 0x000fea0003800200 */
.L_x_46:
        /* <DEDUP_REMOVED lines=18> */
.L_x_49:
[----:B------:R-:W-:Y:S05]  /*2560*/  BSYNC.RECONVERGENT B1 ;  /* 0x0000000000017941 */ /* 0x000fea0003800200 */
.L_x_48:
        /* <DEDUP_REMOVED lines=18> */
.L_x_51:
[----:B------:R-:W-:Y:S05]  /*2690*/  BSYNC.RECONVERGENT B1 ;  /* 0x0000000000017941 */ /* 0x000fea0003800200 */
.L_x_50:
        /* <DEDUP_REMOVED lines=18> */
.L_x_53:
[----:B------:R-:W-:Y:S05]  /*27c0*/  BSYNC.RECONVERGENT B1 ;  /* 0x0000000000017941 */ /* 0x000fea0003800200 */
.L_x_52:
        /* <DEDUP_REMOVED lines=18> */
.L_x_55:
[----:B------:R-:W-:Y:S05]  /*28f0*/  BSYNC.RECONVERGENT B1 ;  /* 0x0000000000017941 */ /* 0x000fea0003800200 */
.L_x_54:
        /* <DEDUP_REMOVED lines=18> */
.L_x_57:
[----:B------:R-:W-:Y:S05]  /*2a20*/  BSYNC.RECONVERGENT B1 ;  /* 0x0000000000017941 */ /* 0x000fea0003800200 */
.L_x_56:
        /* <DEDUP_REMOVED lines=18> */
.L_x_59:
[----:B------:R-:W-:Y:S05]  /*2b50*/  BSYNC.RECONVERGENT B1 ;  /* 0x0000000000017941 */ /* 0x000fea0003800200 */
.L_x_58:
        /* <DEDUP_REMOVED lines=18> */
.L_x_61:
[----:B------:R-:W-:Y:S05]  /*2c80*/  BSYNC.RECONVERGENT B1 ;  /* 0x0000000000017941 */ /* 0x000fea0003800200 */
.L_x_60:
        /* <DEDUP_REMOVED lines=18> */
.L_x_63:
[----:B------:R-:W-:Y:S05]  /*2db0*/  BSYNC.RECONVERGENT B1 ;  /* 0x0000000000017941 */ /* 0x000fea0003800200 */
.L_x_62:
        /* <DEDUP_REMOVED lines=18> */
.L_x_65:
[----:B------:R-:W-:Y:S05]  /*2ee0*/  BSYNC.RECONVERGENT B1 ;  /* 0x0000000000017941 */ /* 0x000fea0003800200 */
.L_x_64:
        /* <DEDUP_REMOVED lines=18> */
.L_x_67:
[----:B------:R-:W-:Y:S05]  /*3010*/  BSYNC.RECONVERGENT B1 ;  /* 0x0000000000017941 */ /* 0x000fea0003800200 */
.L_x_66:
        /* <DEDUP_REMOVED lines=18> */
.L_x_69:
[----:B------:R-:W-:Y:S05]  /*3140*/  BSYNC.RECONVERGENT B1 ;  /* 0x0000000000017941 */ /* 0x000fea0003800200 */
.L_x_68:
        /* <DEDUP_REMOVED lines=18> */
.L_x_71:
[----:B------:R-:W-:Y:S05]  /*3270*/  BSYNC.RECONVERGENT B1 ;  /* 0x0000000000017941 */ /* 0x000fea0003800200 */
.L_x_70:
        /* <DEDUP_REMOVED lines=18> */
.L_x_73:
[----:B------:R-:W-:Y:S05]  /*33a0*/  BSYNC.RECONVERGENT B1 ;  /* 0x0000000000017941 */ /* 0x000fea0003800200 */
.L_x_72:
        /* <DEDUP_REMOVED lines=18> */
.L_x_75:
[----:B------:R-:W-:Y:S05]  /*34d0*/  BSYNC.RECONVERGENT B1 ;  /* 0x0000000000017941 */ /* 0x000fea0003800200 */
.L_x_74:
        /* <DEDUP_REMOVED lines=18> */
.L_x_77:
[----:B------:R-:W-:Y:S05]  /*3600*/  BSYNC.RECONVERGENT B1 ;  /* 0x0000000000017941 */ /* 0x000fea0003800200 */
.L_x_76:
        /* <DEDUP_REMOVED lines=18> */
.L_x_79:
[----:B------:R-:W-:Y:S05]  /*3730*/  BSYNC.RECONVERGENT B1 ;  /* 0x0000000000017941 */ /* 0x000fea0003800200 */
.L_x_78:
[----:B------:R-:W-:Y:S04]  /*3740*/  BSSY.RECONVERGENT B1, `(.L_x_80) ;  /* 0x0000011000017945 */ /* 0x000fe80003800200 */
[----:B------:R-:W-:Y:S05]  /*3750*/  @!P4 BRA `(.L_x_81) ;  /* 0x00000000003cc947 */ /* 0x000fea0003800000 */
        /* <DEDUP_REMOVED lines=15> */
.L_x_81:
[----:B------:R-:W-:Y:S05]  /*3850*/  BSYNC.RECONVERGENT B1 ;  /* 0x0000000000017941 */ /* 0x000fea0003800200 */
.L_x_80:
[----:B------:R-:W-:Y:S04]  /*3860*/  BSSY.RECONVERGENT B1, `(.L_x_82) ;  /* 0x0000011000017945 */ /* 0x000fe80003800200 */
[----:B------:R-:W-:Y:S05]  /*3870*/  @!P3 BRA `(.L_x_83) ;  /* 0x00000000003cb947 */ /* 0x000fea0003800000 */
        /* <DEDUP_REMOVED lines=15> */
.L_x_83:
[----:B------:R-:W-:Y:S05]  /*3970*/  BSYNC.RECONVERGENT B1 ;  /* 0x0000000000017941 */ /* 0x000fea0003800200 */
.L_x_82:
        /* <DEDUP_REMOVED lines=17> */
.L_x_85:
[----:B------:R-:W-:Y:S05]  /*3a90*/  BSYNC.RECONVERGENT B1 ;  /* 0x0000000000017941 */ /* 0x000fea0003800200 */
.L_x_84:
        /* <DEDUP_REMOVED lines=17> */
.L_x_87:
[----:B------:R-:W-:Y:S05]  /*3bb0*/  BSYNC.RECONVERGENT B1 ;  /* 0x0000000000017941 */ /* 0x000fea0003800200 */
.L_x_86:
        /* <DEDUP_REMOVED lines=17> */
.L_x_89:
[----:B------:R-:W-:Y:S05]  /*3cd0*/  BSYNC.RECONVERGENT B1 ;  /* 0x0000000000017941 */ /* 0x000fea0003800200 */
.L_x_88:
[----:B------:R-:W-:Y:S01]  /*3ce0*/  ISETP.NE.AND P1, PT, R4, RZ, PT ;  /* 0x000000ff0400720c */ /* 0x000fe20003f25270 */
[----:B------:R-:W-:-:S12]  /*3cf0*/  BSSY.RECONVERGENT B3, `(.L_x_90) ;  /* 0x0000041000037945 */ /* 0x000fd80003800200 */
[----:B------:R-:W-:Y:S05]  /*3d00*/  @!P1 BRA `(.L_x_91) ;  /* 0x0000000000fc9947 */ /* 0x000fea0003800000 */
[----:B------:R-:W-:Y:S01]  /*3d10*/  I2FP.F32.U32 R5, R4 ;  /* 0x0000000400057245 */ /* 0x000fe20000201000 */
[----:B------:R-:W-:Y:S03]  /*3d20*/  BSSY.RECONVERGENT B4, `(.L_x_92) ;  /* 0x000000d000047945 */ /* 0x000fe60003800200 */
[----:B------:R-:W5:Y:S08]  /*3d30*/  MUFU.RCP R4, R5 ;  /* 0x0000000500047308 */ /* 0x000f700000001000 */
[----:B------:R-:W0:Y:S01]  /*3d40*/  FCHK P1, R38, R5 ;  /* 0x0000000526007302 */ /* 0x000e220000020000 */
[----:B-----5:R-:W-:-:S04]  /*3d50*/  FFMA R7, -R5, R4, 1 ;  /* 0x3f80000005077423 */ /* 0x020fc80000000104 */
[----:B------:R-:W-:-:S04]  /*3d60*/  FFMA R7, R4, R7, R4 ;  /* 0x0000000704077223 */ /* 0x000fc80000000004 */
[----:B------:R-:W-:-:S04]  /*3d70*/  FFMA R4, R38, R7, RZ ;  /* 0x0000000726047223 */ /* 0x000fc800000000ff */
[----:B------:R-:W-:-:S04]  /*3d80*/  FFMA R6, -R5, R4, R38 ;  /* 0x0000000405067223 */ /* 0x000fc80000000126 */
[----:B------:R-:W-:Y:S01]  /*3d90*/  FFMA R4, R7, R6, R4 ;  /* 0x0000000607047223 */ /* 0x000fe20000000004 */
[----:B0-----:R-:W-:Y:S06]  /*3da0*/  @!P1 BRA `(.L_x_93) ;  /* 0x0000000000109947 */ /* 0x001fec0003800000 */
[----:B------:R-:W-:Y:S02]  /*3db0*/  MOV R4, R38 ;  /* 0x0000002600047202 */ /* 0x000fe40000000f00 */
[----:B------:R-:W-:Y:S02]  /*3dc0*/  MOV R9, R5 ;  /* 0x0000000500097202 */ /* 0x000fe40000000f00 */
[----:B------:R-:W-:-:S07]  /*3dd0*/  MOV R8, 0x3df0 ;  /* 0x00003df000087802 */ /* 0x000fce0000000f00 */
[----:B-1234-:R-:W-:Y:S05]  /*3de0*/  CALL.REL.NOINC `($__internal_2_$__cuda_sm3x_div_rn_noftz_f32_slowpath) ;  /* 0x0000003c00d07944 */ /* 0x01efea0003c00000 */
.L_x_93:
[----:B------:R-:W-:Y:S05]  /*3df0*/  BSYNC.RECONVERGENT B4 ;  /* 0x0000000000047941 */ /* 0x000fea0003800200 */
.L_x_92:
[----:B------:R-:W0:Y:S01]  /*3e00*/  MUFU.RCP R6, R5 ;  /* 0x0000000500067308 */ /* 0x000e220000001000 */
[----:B------:R-:W-:Y:S01]  /*3e10*/  BSSY.RECONVERGENT B4, `(.L_x_94) ;  /* 0x000000e000047945 */ /* 0x000fe20003800200 */
[----:B------:R-:W-:-:S06]  /*3e20*/  MOV R38, R4 ;  /* 0x0000000400267202 */ /* 0x000fcc0000000f00 */
[----:B------:R-:W5:Y:S01]  /*3e30*/  FCHK P1, R40, R5 ;  /* 0x0000000528007302 */ /* 0x000f620000020000 */
[----:B0-----:R-:W-:-:S04]  /*3e40*/  FFMA R7, -R5, R6, 1 ;  /* 0x3f80000005077423 */ /* 0x001fc80000000106 */
[----:B------:R-:W-:-:S04]  /*3e50*/  FFMA R9, R6, R7, R6 ;  /* 0x0000000706097223 */ /* 0x000fc80000000006 */
[----:B------:R-:W-:-:S04]  /*3e60*/  FFMA R6, R40, R9, RZ ;  /* 0x0000000928067223 */ /* 0x000fc800000000ff */
[----:B------:R-:W-:-:S04]  /*3e70*/  FFMA R7, -R5, R6, R40 ;  /* 0x0000000605077223 */ /* 0x000fc80000000128 */
[----:B------:R-:W-:Y:S01]  /*3e80*/  FFMA R6, R9, R7, R6 ;  /* 0x0000000709067223 */ /* 0x000fe20000000006 */
[----:B-----5:R-:W-:Y:S06]  /*3e90*/  @!P1 BRA `(.L_x_95) ;  /* 0x0000000000149947 */ /* 0x020fec0003800000 */
[----:B------:R-:W-:Y:S01]  /*3ea0*/  IMAD.MOV.U32 R4, RZ, RZ, R40 ;  /* 0x000000ffff047224 */ /* 0x000fe200078e0028 */
[----:B------:R-:W-:Y:S02]  /*3eb0*/  MOV R9, R5 ;  /* 0x0000000500097202 */ /* 0x000fe40000000f00 */
[----:B------:R-:W-:-:S07]  /*3ec0*/  MOV R8, 0x3ee0 ;  /* 0x00003ee000087802 */ /* 0x000fce0000000f00 */
[----:B-1234-:R-:W-:Y:S05]  /*3ed0*/  CALL.REL.NOINC `($__internal_2_$__cuda_sm3x_div_rn_noftz_f32_slowpath) ;  /* 0x0000003c00947944 */ /* 0x01efea0003c00000 */
[----:B------:R-:W-:-:S07]  /*3ee0*/  MOV R6, R4 ;  /* 0x0000000400067202 */ /* 0x000fce0000000f00 */
.L_x_95:
[----:B------:R-:W-:Y:S05]  /*3ef0*/  BSYNC.RECONVERGENT B4 ;  /* 0x0000000000047941 */ /* 0x000fea0003800200 */
.L_x_94:
        /* <DEDUP_REMOVED lines=10> */
[----:B------:R-:W-:Y:S02]  /*3fa0*/  MOV R4, R41 ;  /* 0x0000002900047202 */ /* 0x000fe40000000f00 */
[----:B------:R-:W-:Y:S02]  /*3fb0*/  MOV R9, R5 ;  /* 0x0000000500097202 */ /* 0x000fe40000000f00 */
[----:B------:R-:W-:-:S07]  /*3fc0*/  MOV R8, 0x3fe0 ;  /* 0x00003fe000087802 */ /* 0x000fce0000000f00 */
[----:B-1234-:R-:W-:Y:S05]  /*3fd0*/  CALL.REL.NOINC `($__internal_2_$__cuda_sm3x_div_rn_noftz_f32_slowpath) ;  /* 0x0000003c00547944 */ /* 0x01efea0003c00000 */
.L_x_97:
[----:B------:R-:W-:Y:S05]  /*3fe0*/  BSYNC.RECONVERGENT B4 ;  /* 0x0000000000047941 */ /* 0x000fea0003800200 */
.L_x_96:
        /* <DEDUP_REMOVED lines=10> */
[----:B------:R-:W-:Y:S01]  /*4090*/  MOV R4, R42 ;  /* 0x0000002a00047202 */ /* 0x000fe20000000f00 */
[----:B------:R-:W-:Y:S01]  /*40a0*/  IMAD.MOV.U32 R9, RZ, RZ, R5 ;  /* 0x000000ffff097224 */ /* 0x000fe200078e0005 */
[----:B------:R-:W-:-:S07]  /*40b0*/  MOV R8, 0x40d0 ;  /* 0x000040d000087802 */ /* 0x000fce0000000f00 */
[----:B-1234-:R-:W-:Y:S05]  /*40c0*/  CALL.REL.NOINC `($__internal_2_$__cuda_sm3x_div_rn_noftz_f32_slowpath) ;  /* 0x0000003c00187944 */ /* 0x01efea0003c00000 */
[----:B------:R-:W-:-:S07]  /*40d0*/  MOV R6, R4 ;  /* 0x0000000400067202 */ /* 0x000fce0000000f00 */
.L_x_99:
[----:B------:R-:W-:Y:S05]  /*40e0*/  BSYNC.RECONVERGENT B4 ;  /* 0x0000000000047941 */ /* 0x000fea0003800200 */
.L_x_98:
[----:B------:R-:W-:-:S07]  /*40f0*/  MOV R42, R6 ;  /* 0x00000006002a7202 */ /* 0x000fce0000000f00 */
.L_x_91:
[----:B------:R-:W-:Y:S05]  /*4100*/  BSYNC.RECONVERGENT B3 ;  /* 0x0000000000037941 */ /* 0x000fea0003800200 */
.L_x_90:
[----:B------:R-:W5:Y:S01]  /*4110*/  S2UR UR5, SR_CgaCtaId ;  /* 0x00000000000579c3 */ /* 0x000f620000008800 */
[----:B------:R-:W-:Y:S01]  /*4120*/  UMOV UR4, 0x400 ;  /* 0x0000040000047882 */ /* 0x000fe20000000000 */
[----:B0-----:R-:W0:Y:S01]  /*4130*/  FCHK P1, R49, 20 ;  /* 0x41a0000031007902 */ /* 0x001e220000020000 */
[----:B------:R-:W-:Y:S01]  /*4140*/  BSSY.RECONVERGENT B3, `(.L_x_100) ;  /* 0x0000064000037945 */ /* 0x000fe20003800200 */
[----:B-----5:R-:W-:-:S06]  /*4150*/  ULEA UR4, UR5, UR4, 0x18 ;  /* 0x0000000405047291 */ /* 0x020fcc000f8ec0ff */
[----:B------:R-:W-:-:S05]  /*4160*/  MOV R39, UR4 ;  /* 0x0000000400277c02 */ /* 0x000fca0008000f00 */
[----:B------:R-:W5:Y:S04]  /*4170*/  LDS.128 R12, [R39+0x2180] ;  /* 0x00218000270c7984 */ /* 0x000f680000000c00 */
[----:B-1----:R-:W1:Y:S04]  /*4180*/  LDS.128 R20, [R39+0x2380] ;  /* 0x0023800027147984 */ /* 0x002e680000000c00 */
[----:B------:R-:W2:Y:S04]  /*4190*/  LDS.128 R28, [R39+0x2190] ;  /* 0x00219000271c7984 */ /* 0x000ea80000000c00 */
[----:B------:R-:W3:Y:S04]  /*41a0*/  LDS.128 R32, [R39+0x2390] ;  /* 0x0023900027207984 */ /* 0x000ee80000000c00 */
[----:B------:R-:W4:Y:S04]  /*41b0*/  LDS.128 R4, [R39+0x21a0] ;  /* 0x0021a00027047984 */ /* 0x000f280000000c00 */
[----:B------:R-:W0:Y:S04]  /*41c0*/  LDS.128 R8, [R39+0x23a0] ;  /* 0x0023a00027087984 */ /* 0x000e280000000c00 */
[----:B------:R-:W0:Y:S04]  /*41d0*/  LDS.128 R24, [R39+0x21b0] ;  /* 0x0021b00027187984 */ /* 0x000e280000000c00 */
[----:B------:R-:W0:Y:S01]  /*41e0*/  LDS.128 R16, [R39+0x23b0] ;  /* 0x0023b00027107984 */ /* 0x000e220000000c00 */
[----:B-----5:R-:W-:Y:S01]  /*41f0*/  FADD R12, RZ, R12 ;  /* 0x0000000cff0c7221 */ /* 0x020fe20000000000 */
[----:B-1----:R-:W-:-:S03]  /*4200*/  FADD R20, RZ, R20 ;  /* 0x00000014ff147221 */ /* 0x002fc60000000000 */
[----:B------:R-:W-:Y:S01]  /*4210*/  FADD R13, R13, R12 ;  /* 0x0000000c0d0d7221 */ /* 0x000fe20000000000 */
[----:B------:R-:W-:-:S03]  /*4220*/  FADD R21, R21, R20 ;  /* 0x0000001415157221 */ /* 0x000fc60000000000 */
[----:B------:R-:W-:Y:S01]  /*4230*/  FADD R14, R14, R13 ;  /* 0x0000000d0e0e7221 */ /* 0x000fe20000000000 */
[----:B------:R-:W-:-:S03]  /*4240*/  FADD R22, R22, R21 ;  /* 0x0000001516167221 */ /* 0x000fc60000000000 */
[----:B------:R-:W-:Y:S01]  /*4250*/  FADD R15, R15, R14 ;  /* 0x0000000e0f0f7221 */ /* 0x000fe20000000000 */
[----:B------:R-:W-:-:S03]  /*4260*/  FADD R23, R23, R22 ;  /* 0x0000001617177221 */ /* 0x000fc60000000000 */
[----:B--2---:R-:W-:Y:S02]  /*4270*/  FADD R28, R15, R28 ;  /* 0x0000001c0f1c7221 */ /* 0x004fe40000000000 */
[----:B------:R-:W-:Y:S01]  /*4280*/  LDS.128 R12, [R39+0x23c0] ;  /* 0x0023c000270c7984 */ /* 0x000fe20000000c00 */
[----:B---3--:R-:W-:Y:S01]  /*4290*/  FADD R32, R23, R32 ;  /* 0x0000002017207221 */ /* 0x008fe20000000000 */
[----:B------:R-:W-:Y:S02]  /*42a0*/  FADD R29, R29, R28 ;  /* 0x0000001c1d1d7221 */ /* 0x000fe40000000000 */
[----:B------:R-:W1:Y:S01]  /*42b0*/  LDS.128 R20, [R39+0x21c0] ;  /* 0x0021c00027147984 */ /* 0x000e620000000c00 */
[----:B------:R-:W-:Y:S01]  /*42c0*/  FADD R33, R33, R32 ;  /* 0x0000002021217221 */ /* 0x000fe20000000000 */
[----:B------:R-:W-:-:S03]  /*42d0*/  FADD R30, R30, R29 ;  /* 0x0000001d1e1e7221 */ /* 0x000fc60000000000 */
[----:B------:R-:W-:Y:S01]  /*42e0*/  FADD R34, R34, R33 ;  /* 0x0000002122227221 */ /* 0x000fe20000000000 */
[----:B------:R-:W-:-:S03]  /*42f0*/  FADD R31, R31, R30 ;  /* 0x0000001e1f1f7221 */ /* 0x000fc60000000000 */
[----:B------:R-:W-:Y:S01]  /*4300*/  FADD R35, R35, R34 ;  /* 0x0000002223237221 */ /* 0x000fe20000000000 */
[----:B----4-:R-:W-:Y:S02]  /*4310*/  FADD R4, R31, R4 ;  /* 0x000000041f047221 */ /* 0x010fe40000000000 */
[----:B------:R-:W-:Y:S01]  /*4320*/  LDS.128 R28, [R39+0x23d0] ;  /* 0x0023d000271c7984 */ /* 0x000fe20000000c00 */
[----:B0-----:R-:W-:Y:S01]  /*4330*/  FADD R8, R35, R8 ;  /* 0x0000000823087221 */ /* 0x001fe20000000000 */
[----:B------:R-:W-:Y:S02]  /*4340*/  FADD R5, R5, R4 ;  /* 0x0000000405057221 */ /* 0x000fe40000000000 */
[----:B------:R-:W0:Y:S01]  /*4350*/  LDS.128 R32, [R39+0x21d0] ;  /* 0x0021d00027207984 */ /* 0x000e220000000c00 */
[----:B------:R-:W-:Y:S01]  /*4360*/  FADD R9, R9, R8 ;  /* 0x0000000809097221 */ /* 0x000fe20000000000 */
[----:B------:R-:W-:-:S03]  /*4370*/  FADD R6, R6, R5 ;  /* 0x0000000506067221 */ /* 0x000fc60000000000 */
[----:B------:R-:W-:Y:S01]  /*4380*/  FADD R10, R10, R9 ;  /* 0x000000090a0a7221 */ /* 0x000fe20000000000 */
[----:B------:R-:W-:-:S03]  /*4390*/  FADD R7, R7, R6 ;  /* 0x0000000607077221 */ /* 0x000fc60000000000 */
[----:B------:R-:W-:Y:S01]  /*43a0*/  FADD R11, R11, R10 ;  /* 0x0000000a0b0b7221 */ /* 0x000fe20000000000 */
[----:B------:R-:W-:Y:S02]  /*43b0*/  FADD R24, R7, R24 ;  /* 0x0000001807187221 */ /* 0x000fe40000000000 */
[----:B------:R-:W2:Y:S01]  /*43c0*/  LDS.128 R4, [R39+0x21e0] ;  /* 0x0021e00027047984 */ /* 0x000ea20000000c00 */
[----:B------:R-:W-:Y:S01]  /*43d0*/  FADD R16, R11, R16 ;  /* 0x000000100b107221 */ /* 0x000fe20000000000 */
[----:B------:R-:W-:Y:S02]  /*43e0*/  FADD R25, R25, R24 ;  /* 0x0000001819197221 */ /* 0x000fe40000000000 */
[----:B------:R-:W3:Y:S01]  /*43f0*/  LDS.128 R8, [R39+0x23e0] ;  /* 0x0023e00027087984 */ /* 0x000ee20000000c00 */
[----:B------:R-:W-:Y:S01]  /*4400*/  FADD R17, R17, R16 ;  /* 0x0000001011117221 */ /* 0x000fe20000000000 */
[----:B------:R-:W-:-:S03]  /*4410*/  FADD R26, R26, R25 ;  /* 0x000000191a1a7221 */ /* 0x000fc60000000000 */
[----:B------:R-:W-:Y:S01]  /*4420*/  FADD R18, R18, R17 ;  /* 0x0000001112127221 */ /* 0x000fe20000000000 */
[----:B------:R-:W-:-:S03]  /*4430*/  FADD R27, R27, R26 ;  /* 0x0000001a1b1b7221 */ /* 0x000fc60000000000 */
[----:B------:R-:W-:Y:S01]  /*4440*/  FADD R19, R19, R18 ;  /* 0x0000001213137221 */ /* 0x000fe20000000000 */
[----:B-1----:R-:W-:-:S03]  /*4450*/  FADD R20, R27, R20 ;  /* 0x000000141b147221 */ /* 0x002fc60000000000 */
[----:B------:R-:W-:Y:S01]  /*4460*/  FADD R12, R19, R12 ;  /* 0x0000000c130c7221 */ /* 0x000fe20000000000 */
[----:B------:R-:W-:Y:S01]  /*4470*/  FADD R21, R21, R20 ;  /* 0x0000001415157221 */ /* 0x000fe20000000000 */
[----:B------:R-:W1:Y:S02]  /*4480*/  LDS.128 R16, [R39+0x23f0] ;  /* 0x0023f00027107984 */ /* 0x000e640000000c00 */
[----:B------:R-:W-:Y:S01]  /*4490*/  FADD R13, R13, R12 ;  /* 0x0000000c0d0d7221 */ /* 0x000fe20000000000 */
[----:B------:R-:W-:-:S03]  /*44a0*/  FADD R22, R22, R21 ;  /* 0x0000001516167221 */ /* 0x000fc60000000000 */
[----:B------:R-:W-:Y:S01]  /*44b0*/  FADD R14, R14, R13 ;  /* 0x0000000d0e0e7221 */ /* 0x000fe20000000000 */
[----:B------:R-:W-:Y:S02]  /*44c0*/  FADD R13, R23, R22 ;  /* 0x00000016170d7221 */ /* 0x000fe40000000000 */
[----:B------:R-:W4:Y:S01]  /*44d0*/  LDS.128 R20, [R39+0x21f0] ;  /* 0x0021f00027147984 */ /* 0x000f220000000c00 */
[----:B------:R-:W-:Y:S01]  /*44e0*/  FADD R15, R15, R14 ;  /* 0x0000000e0f0f7221 */ /* 0x000fe20000000000 */
[----:B0-----:R-:W-:Y:S01]  /*44f0*/  FADD R32, R13, R32 ;  /* 0x000000200d207221 */ /* 0x001fe20000000000 */
[----:B------:R-:W-:Y:S02]  /*4500*/  SHF.L.U32 R13, R0, 0x3, RZ ;  /* 0x00000003000d7819 */ /* 0x000fe400000006ff */
[----:B------:R-:W-:Y:S01]  /*4510*/  FADD R28, R15, R28 ;  /* 0x0000001c0f1c7221 */ /* 0x000fe20000000000 */
[----:B------:R-:W-:Y:S01]  /*4520*/  FADD R33, R33, R32 ;  /* 0x0000002021217221 */ /* 0x000fe20000000000 */
[----:B------:R-:W-:-:S02]  /*4530*/  SHF.L.U32 R13, R13, 0x2, RZ ;  /* 0x000000020d0d7819 */ /* 0x000fc400000006ff */
[----:B------:R-:W-:Y:S01]  /*4540*/  FADD R29, R29, R28 ;  /* 0x0000001c1d1d7221 */ /* 0x000fe20000000000 */
[----:B------:R-:W-:Y:S01]  /*4550*/  FADD R34, R34, R33 ;  /* 0x0000002122227221 */ /* 0x000fe20000000000 */
[----:B------:R0:W0:Y:S02]  /*4560*/  LDC R12, c[0x3][R13] ;  /* 0x00c000000d0c7b82 */ /* 0x0000240000000800 */
[----:B------:R-:W-:Y:S01]  /*4570*/  FADD R30, R30, R29 ;  /* 0x0000001d1e1e7221 */ /* 0x000fe20000000000 */
[----:B------:R-:W-:-:S03]  /*4580*/  FADD R35, R35, R34 ;  /* 0x0000002223237221 */ /* 0x000fc60000000000 */
[----:B------:R-:W-:Y:S01]  /*4590*/  FADD R31, R31, R30 ;  /* 0x0000001e1f1f7221 */ /* 0x000fe20000000000 */
[----:B--2---:R-:W-:-:S03]  /*45a0*/  FADD R4, R35, R4 ;  /* 0x0000000423047221 */ /* 0x004fc60000000000 */
[----:B---3--:R-:W-:Y:S01]  /*45b0*/  FADD R8, R31, R8 ;  /* 0x000000081f087221 */ /* 0x008fe20000000000 */
[----:B------:R-:W-:Y:S01]  /*45c0*/  FADD R5, R5, R4 ;  /* 0x0000000405057221 */ /* 0x000fe20000000000 */
[----:B------:R-:W-:Y:S02]  /*45d0*/  MOV R4, 0x41a00000 ;  /* 0x41a0000000047802 */ /* 0x000fe40000000f00 */
[----:B------:R-:W-:Y:S01]  /*45e0*/  FADD R9, R9, R8 ;  /* 0x0000000809097221 */ /* 0x000fe20000000000 */
[----:B------:R-:W-:Y:S01]  /*45f0*/  FADD R6, R6, R5 ;  /* 0x0000000506067221 */ /* 0x000fe20000000000 */
[----:B------:R-:W-:Y:S02]  /*4600*/  HFMA2 R5, -RZ, RZ, 1.32421875, -19.203125 ;  /* 0x3d4ccccdff057431 */ /* 0x000fe400000001ff */
[----:B------:R-:W-:Y:S01]  /*4610*/  FADD R10, R10, R9 ;  /* 0x000000090a0a7221 */ /* 0x000fe20000000000 */
[----:B------:R-:W-:-:S03]  /*4620*/  FADD R7, R7, R6 ;  /* 0x0000000607077221 */ /* 0x000fc60000000000 */
[----:B------:R-:W-:Y:S01]  /*4630*/  FADD R11, R11, R10 ;  /* 0x0000000a0b0b7221 */ /* 0x000fe20000000000 */
[----:B------:R-:W-:-:S03]  /*4640*/  FFMA R4, R5, -R4, 1 ;  /* 0x3f80000005047423 */ /* 0x000fc60000000804 */
[----:B-1----:R-:W-:Y:S01]  /*4650*/  FADD R16, R11, R16 ;  /* 0x000000100b107221 */ /* 0x002fe20000000000 */
[----:B----4-:R-:W-:Y:S01]  /*4660*/  FADD R20, R7, R20 ;  /* 0x0000001407147221 */ /* 0x010fe20000000000 */
[----:B------:R-:W-:Y:S02]  /*4670*/  FFMA R4, R4, R5, 0.050000000745058059692 ;  /* 0x3d4ccccd04047423 */ /* 0x000fe40000000005 */
[----:B------:R-:W-:Y:S01]  /*4680*/  FADD R17, R17, R16 ;  /* 0x0000001011117221 */ /* 0x000fe20000000000 */
[----:B------:R-:W-:Y:S01]  /*4690*/  FADD R21, R21, R20 ;  /* 0x0000001415157221 */ /* 0x000fe20000000000 */
[----:B------:R-:W-:Y:S02]  /*46a0*/  FFMA R5, R49, R4, RZ ;  /* 0x0000000431057223 */ /* 0x000fe400000000ff */
[----:B------:R-:W-:Y:S01]  /*46b0*/  FADD R18, R18, R17 ;  /* 0x0000001112127221 */ /* 0x000fe20000000000 */
[----:B------:R-:W-:Y:S01]  /*46c0*/  FADD R22, R22, R21 ;  /* 0x0000001516167221 */ /* 0x000fe20000000000 */
[----:B------:R-:W-:-:S02]  /*46d0*/  FFMA R6, R5, -20, R49 ;  /* 0xc1a0000005067823 */ /* 0x000fc40000000031 */
[----:B------:R-:W-:Y:S01]  /*46e0*/  FADD R10, R19, R18 ;  /* 0x00000012130a7221 */ /* 0x000fe20000000000 */
[----:B------:R-:W-:Y:S01]  /*46f0*/  FADD R23, R23, R22 ;  /* 0x0000001617177221 */ /* 0x000fe20000000000 */
[----:B------:R-:W-:Y:S02]  /*4700*/  FFMA R9, R4, R6, R5 ;  /* 0x0000000604097223 */ /* 0x000fe40000000005 */
[----:B------:R-:W-:Y:S01]  /*4710*/  FMUL R10, R10, 0.03125 ;  /* 0x3d0000000a0a7820 */ /* 0x000fe20000400000 */
[----:B------:R-:W-:Y:S06]  /*4720*/  @!P1 BRA `(.L_x_101) ;  /* 0x0000000000149947 */ /* 0x000fec0003800000 */
[----:B------:R-:W-:Y:S01]  /*4730*/  IMAD.MOV.U32 R4, RZ, RZ, R49 ;  /* 0x000000ffff047224 */ /* 0x000fe200078e0031 */
[----:B------:R-:W-:Y:S02]  /*4740*/  MOV R9, 0x41a00000 ;  /* 0x41a0000000097802 */ /* 0x000fe40000000f00 */
[----:B------:R-:W-:-:S07]  /*4750*/  MOV R8, 0x4770 ;  /* 0x0000477000087802 */ /* 0x000fce0000000f00 */
[----:B0-----:R-:W-:Y:S05]  /*4760*/  CALL.REL.NOINC `($__internal_2_$__cuda_sm3x_div_rn_noftz_f32_slowpath) ;  /* 0x0000003400707944 */ /* 0x001fea0003c00000 */
[----:B------:R-:W-:-:S07]  /*4770*/  MOV R9, R4 ;  /* 0x0000000400097202 */ /* 0x000fce0000000f00 */
.L_x_101:
[----:B------:R-:W-:Y:S05]  /*4780*/  BSYNC.RECONVERGENT B3 ;  /* 0x0000000000037941 */ /* 0x000fea0003800200 */
.L_x_100:
[----:B------:R-:W1:Y:S01]  /*4790*/  LDC R8, c[0x3][R13+0x4] ;  /* 0x00c001000d087b82 */ /* 0x000e620000000800 */
[----:B0-----:R-:W-:Y:S01]  /*47a0*/  FFMA R9, R12, R9, RZ ;  /* 0x000000090c097223 */ /* 0x001fe200000000ff */
[----:B------:R-:W-:Y:S01]  /*47b0*/  HFMA2 R12, -RZ, RZ, 1.1591796875, -112.625 ;  /* 0x3ca3d70aff0c7431 */ /* 0x000fe200000001ff */
[----:B------:R-:W-:Y:S01]  /*47c0*/  MOV R15, 0x42480000 ;  /* 0x42480000000f7802 */ /* 0x000fe20000000f00 */
[----:B------:R-:W0:Y:S01]  /*47d0*/  FCHK P1, R43, 50 ;  /* 0x424800002b007902 */ /* 0x000e220000020000 */
[----:B------:R-:W-:Y:S03]  /*47e0*/  BSSY.RECONVERGENT B3, `(.L_x_102) ;  /* 0x0000013000037945 */ /* 0x000fe60003800200 */
[----:B------:R-:W2:Y:S08]  /*47f0*/  LDC.64 R4, c[0x3][R13+0x8] ;  /* 0x00c002000d047b82 */ /* 0x000eb00000000a00 */
[----:B------:R-:W3:Y:S08]  /*4800*/  LDC.64 R6, c[0x3][R13+0x10] ;  /* 0x00c004000d067b82 */ /* 0x000ef00000000a00 */
[----:B------:R4:W4:Y:S01]  /*4810*/  LDC R11, c[0x3][R13+0x18] ;  /* 0x00c006000d0b7b82 */ /* 0x0009220000000800 */
[----:B-1----:R-:W-:Y:S01]  /*4820*/  FFMA R8, R48, R8, R9 ;  /* 0x0000000830087223 */ /* 0x002fe20000000009 */
[----:B------:R-:W-:-:S03]  /*4830*/  FFMA R9, R12, -R15, 1 ;  /* 0x3f8000000c097423 */ /* 0x000fc6000000080f */
[----:B--2---:R-:W-:Y:S01]  /*4840*/  FFMA R47, R47, R4, R8 ;  /* 0x000000042f2f7223 */ /* 0x004fe20000000008 */
[----:B------:R-:W-:-:S03]  /*4850*/  FFMA R4, R9, R12, 0.019999999552965164185 ;  /* 0x3ca3d70a09047423 */ /* 0x000fc6000000000c */
[----:B------:R-:W-:Y:S01]  /*4860*/  FFMA R46, R46, R5, R47 ;  /* 0x000000052e2e7223 */ /* 0x000fe2000000002f */
[----:B------:R-:W-:-:S03]  /*4870*/  FFMA R5, R43, R4, RZ ;  /* 0x000000042b057223 */ /* 0x000fc600000000ff */
[----:B---3--:R-:W-:Y:S01]  /*4880*/  FFMA R45, R45, R6, R46 ;  /* 0x000000062d2d7223 */ /* 0x008fe2000000002e */
[----:B------:R-:W-:-:S03]  /*4890*/  FFMA R8, R5, -50, R43 ;  /* 0xc248000005087823 */ /* 0x000fc6000000002b */
[----:B------:R-:W-:Y:S01]  /*48a0*/  FFMA R44, R44, R7, R45 ;  /* 0x000000072c2c7223 */ /* 0x000fe2000000002d */
[----:B------:R-:W-:Y:S01]  /*48b0*/  FFMA R4, R4, R8, R5 ;  /* 0x0000000804047223 */ /* 0x000fe20000000005 */
[----:B0-----:R-:W-:Y:S06]  /*48c0*/  @!P1 BRA `(.L_x_103) ;  /* 0x0000000000109947 */ /* 0x001fec0003800000 */
[----:B------:R-:W-:Y:S02]  /*48d0*/  MOV R4, R43 ;  /* 0x0000002b00047202 */ /* 0x000fe40000000f00 */
[----:B------:R-:W-:Y:S02]  /*48e0*/  MOV R9, 0x42480000 ;  /* 0x4248000000097802 */ /* 0x000fe40000000f00 */
[----:B------:R-:W-:-:S07]  /*48f0*/  MOV R8, 0x4910 ;  /* 0x0000491000087802 */ /* 0x000fce0000000f00 */
[----:B----4-:R-:W-:Y:S05]  /*4900*/  CALL.REL.NOINC `($__internal_2_$__cuda_sm3x_div_rn_noftz_f32_slowpath) ;  /* 0x0000003400087944 */ /* 0x010fea0003c00000 */
.L_x_103:
[----:B------:R-:W-:Y:S05]  /*4910*/  BSYNC.RECONVERGENT B3 ;  /* 0x0000000000037941 */ /* 0x000fea0003800200 */
.L_x_102:
[----:B----4-:R-:W0:Y:S01]  /*4920*/  LDC R13, c[0x3][R13+0x1c] ;  /* 0x00c007000d0d7b82 */ /* 0x010e220000000800 */
[----:B------:R-:W-:Y:S01]  /*4930*/  I2FP.F32.U32 R5, R0 ;  /* 0x0000000000057245 */ /* 0x000fe20000201000 */
[----:B------:R-:W-:Y:S01]  /*4940*/  FFMA R4, R11, R4, R44 ;  /* 0x000000040b047223 */ /* 0x000fe2000000002c */
[----:B------:R-:W-:Y:S01]  /*4950*/  HFMA2 R6, -RZ, RZ, 2.53125, 0 ;  /* 0x41100000ff067431 */ /* 0x000fe200000001ff */
[----:B------:R-:W-:Y:S02]  /*4960*/  BSSY.RECONVERGENT B3, `(.L_x_104) ;  /* 0x0000012000037945 */ /* 0x000fe40003800200 */
[----:B------:R-:W-:-:S04]  /*4970*/  FMUL R5, R5, 0.03125 ;  /* 0x3d00000005057820 */ /* 0x000fc80000400000 */
[----:B0-----:R-:W-:-:S04]  /*4980*/  FFMA R4, R13, R5, R4 ;  /* 0x000000050d047223 */ /* 0x001fc80000000004 */
[----:B------:R-:W-:-:S04]  /*4990*/  FMUL R5, R4, R4 ;  /* 0x0000000404057220 */ /* 0x000fc80000400000 */
[C---:B------:R-:W-:Y:S01]  /*49a0*/  FFMA R9, R5.reuse, R6, 27 ;  /* 0x41d8000005097423 */ /* 0x040fe20000000006 */
[----:B------:R-:W-:-:S03]  /*49b0*/  FADD R5, R5, 27 ;  /* 0x41d8000005057421 */ /* 0x000fc60000000000 */
[----:B------:R-:W0:Y:S01]  /*49c0*/  MUFU.RCP R6, R9 ;  /* 0x0000000900067308 */ /* 0x000e220000001000 */
[----:B------:R-:W-:-:S07]  /*49d0*/  FMUL R4, R4, R5 ;  /* 0x0000000504047220 */ /* 0x000fce0000400000 */
[----:B------:R-:W1:Y:S01]  /*49e0*/  FCHK P1, R4, R9 ;  /* 0x0000000904007302 */ /* 0x000e620000020000 */
[----:B0-----:R-:W-:-:S04]  /*49f0*/  FFMA R7, -R9, R6, 1 ;  /* 0x3f80000009077423 */ /* 0x001fc80000000106 */
[----:B------:R-:W-:-:S04]  /*4a00*/  FFMA R7, R6, R7, R6 ;  /* 0x0000000706077223 */ /* 0x000fc80000000006 */
[----:B------:R-:W-:-:S04]  /*4a10*/  FFMA R6, R4, R7, RZ ;  /* 0x0000000704067223 */ /* 0x000fc800000000ff */
[----:B------:R-:W-:-:S04]  /*4a20*/  FFMA R5, -R9, R6, R4 ;  /* 0x0000000609057223 */ /* 0x000fc80000000104 */
[----:B------:R-:W-:Y:S01]  /*4a30*/  FFMA R5, R7, R5, R6 ;  /* 0x0000000507057223 */ /* 0x000fe20000000006 */
[----:B-1----:R-:W-:Y:S06]  /*4a40*/  @!P1 BRA `(.L_x_105) ;  /* 0x00000000000c9947 */ /* 0x002fec0003800000 */
[----:B------:R-:W-:-:S07]  /*4a50*/  MOV R8, 0x4a70 ;  /* 0x00004a7000087802 */ /* 0x000fce0000000f00 */
[----:B------:R-:W-:Y:S05]  /*4a60*/  CALL.REL.NOINC `($__internal_2_$__cuda_sm3x_div_rn_noftz_f32_slowpath) ;  /* 0x0000003000b07944 */ /* 0x000fea0003c00000 */
[----:B------:R-:W-:-:S07]  /*4a70*/  IMAD.MOV.U32 R5, RZ, RZ, R4 ;  /* 0x000000ffff057224 */ /* 0x000fce00078e0004 */
.L_x_105:
[----:B------:R-:W-:Y:S05]  /*4a80*/  BSYNC.RECONVERGENT B3 ;  /* 0x0000000000037941 */ /* 0x000fea0003800200 */
.L_x_104:
[----:B------:R-:W-:Y:S01]  /*4a90*/  UMOV UR4, 0x2000 ;  /* 0x0000200000047882 */ /* 0x000fe20000000000 */
[----:B------:R-:W-:Y:S01]  /*4aa0*/  BSSY.RECONVERGENT B3, `(.L_x_106) ;  /* 0x0000017000037945 */ /* 0x000fe20003800200 */
[----:B------:R-:W-:-:S04]  /*4ab0*/  LEA R11, R0, UR4, 0x2 ;  /* 0x00000004000b7c11 */ /* 0x000fc8000f8e10ff */
[----:B------:R-:W0:Y:S02]  /*4ac0*/  LDC R7, c[0x3][R11+0x400] ;  /* 0x00c100000b077b82 */ /* 0x000e240000000800 */
[----:B0-----:R-:W-:-:S04]  /*4ad0*/  FFMA R9, R7, R38, RZ ;  /* 0x0000002607097223 */ /* 0x001fc800000000ff */
[----:B------:R-:W-:Y:S01]  /*4ae0*/  FFMA R40, R7, R40, R9 ;  /* 0x0000002807287223 */ /* 0x000fe20000000009 */
[----:B------:R-:W-:-:S03]  /*4af0*/  HFMA2 R9, -RZ, RZ, 2.53125, 0 ;  /* 0x41100000ff097431 */ /* 0x000fc600000001ff */
[----:B------:R-:W-:-:S04]  /*4b00*/  FFMA R41, R7, R41, R40 ;  /* 0x0000002907297223 */ /* 0x000fc80000000028 */
[----:B------:R-:W-:-:S04]  /*4b10*/  FFMA R41, R7, R42, R41 ;  /* 0x0000002a07297223 */ /* 0x000fc80000000029 */
        /* <DEDUP_REMOVED lines=14> */
[----:B------:R-:W-:-:S07]  /*4c00*/  MOV R6, R4 ;  /* 0x0000000400067202 */ /* 0x000fce0000000f00 */
.L_x_107:
[----:B------:R-:W-:Y:S05]  /*4c10*/  BSYNC.RECONVERGENT B3 ;  /* 0x0000000000037941 */ /* 0x000fea0003800200 */
.L_x_106:
[----:B------:R-:W0:Y:S01]  /*4c20*/  LDC R11, c[0x3][R11+0x800] ;  /* 0x00c200000b0b7b82 */ /* 0x000e220000000800 */
[----:B------:R-:W-:Y:S01]  /*4c30*/  FMUL.D2 R23, R23, 0.03125 ;  /* 0x3d00000017177820 */ /* 0x000fe20000300000 */
[----:B------:R-:W-:Y:S01]  /*4c40*/  HFMA2 R9, -RZ, RZ, 2.53125, 0 ;  /* 0x41100000ff097431 */ /* 0x000fe200000001ff */
[----:B------:R-:W-:Y:S02]  /*4c50*/  BSSY.RECONVERGENT B3, `(.L_x_108) ;  /* 0x0000012000037945 */ /* 0x000fe40003800200 */
[----:B------:R-:W-:-:S04]  /*4c60*/  FFMA R10, R10, 0.5, R23 ;  /* 0x3f0000000a0a7823 */ /* 0x000fc80000000017 */
[----:B0-----:R-:W-:-:S04]  /*4c70*/  FMUL R10, R10, R11 ;  /* 0x0000000b0a0a7220 */ /* 0x001fc80000400000 */
        /* <DEDUP_REMOVED lines=15> */
.L_x_109:
[----:B------:R-:W-:Y:S05]  /*4d70*/  BSYNC.RECONVERGENT B3 ;  /* 0x0000000000037941 */ /* 0x000fea0003800200 */
.L_x_108:
[----:B------:R-:W0:Y:S01]  /*4d80*/  LDS R4, [R37+0x2500] ;  /* 0x0025000025047984 */ /* 0x000e220000000800 */
[----:B------:R-:W-:Y:S01]  /*4d90*/  HFMA2 R11, -RZ, RZ, 2.53125, 0 ;  /* 0x41100000ff0b7431 */ /* 0x000fe200000001ff */
[----:B------:R-:W-:Y:S01]  /*4da0*/  BSSY.RECONVERGENT B3, `(.L_x_110) ;  /* 0x0000012000037945 */ /* 0x000fe20003800200 */
[----:B0-----:R-:W-:-:S04]  /*4db0*/  FMUL R4, R4, 0.89999997615814208984 ;  /* 0x3f66666604047820 */ /* 0x001fc80000400000 */
        /* <DEDUP_REMOVED lines=12> */
[----:B------:R-:W-:Y:S02]  /*4e80*/  MOV R9, R11 ;  /* 0x0000000b00097202 */ /* 0x000fe40000000f00 */
[----:B------:R-:W-:-:S07]  /*4e90*/  MOV R8, 0x4eb0 ;  /* 0x00004eb000087802 */ /* 0x000fce0000000f00 */
[----:B------:R-:W-:Y:S05]  /*4ea0*/  CALL.REL.NOINC `($__internal_2_$__cuda_sm3x_div_rn_noftz_f32_slowpath) ;  /* 0x0000002c00a07944 */ /* 0x000fea0003c00000 */
[----:B------:R-:W-:-:S07]  /*4eb0*/  MOV R8, R4 ;  /* 0x0000000400087202 */ /* 0x000fce0000000f00 */
.L_x_111:
[----:B------:R-:W-:Y:S05]  /*4ec0*/  BSYNC.RECONVERGENT B3 ;  /* 0x0000000000037941 */ /* 0x000fea0003800200 */
.L_x_110:
[----:B------:R-:W-:Y:S01]  /*4ed0*/  FMUL R4, R6, 0.30000001192092895508 ;  /* 0x3e99999a06047820 */ /* 0x000fe20000400000 */
[----:B------:R-:W-:Y:S01]  /*4ee0*/  IMAD.MOV.U32 R13, RZ, RZ, 0x41100000 ;  /* 0x41100000ff0d7424 */ /* 0x000fe200078e00ff */
[----:B------:R-:W-:Y:S02]  /*4ef0*/  BSSY.RECONVERGENT B3, `(.L_x_112) ;  /* 0x0000014000037945 */ /* 0x000fe40003800200 */
[----:B------:R-:W-:-:S04]  /*4f00*/  FFMA R4, R5, 0.40000000596046447754, R4 ;  /* 0x3ecccccd05047823 */ /* 0x000fc80000000004 */
[----:B------:R-:W-:-:S04]  /*4f10*/  FFMA R9, R7, 0.20000000298023223877, R4 ;  /* 0x3e4ccccd07097823 */ /* 0x000fc80000000004 */
[----:B------:R-:W-:-:S04]  /*4f20*/  FFMA R8, R8, 0.10000000149011611938, R9 ;  /* 0x3dcccccd08087823 */ /* 0x000fc80000000009 */
        /* <DEDUP_REMOVED lines=13> */
[----:B------:R-:W-:Y:S02]  /*5000*/  MOV R9, R13 ;  /* 0x0000000d00097202 */ /* 0x000fe40000000f00 */
[----:B------:R-:W-:-:S07]  /*5010*/  MOV R8, 0x5030 ;  /* 0x0000503000087802 */ /* 0x000fce0000000f00 */
[----:B------:R-:W-:Y:S05]  /*5020*/  CALL.REL.NOINC `($__internal_2_$__cuda_sm3x_div_rn_noftz_f32_slowpath) ;  /* 0x0000002c00407944 */ /* 0x000fea0003c00000 */
.L_x_113:
[----:B------:R-:W-:Y:S05]  /*5030*/  BSYNC.RECONVERGENT B3 ;  /* 0x0000000000037941 */ /* 0x000fea0003800200 */
.L_x_112:
[----:B------:R-:W0:Y:S01]  /*5040*/  LDCU.128 UR4, c[0x3][0x3000] ;  /* 0x00c60000ff0477ac */ /* 0x000e220008000c00 */
[----:B------:R-:W-:Y:S01]  /*5050*/  MOV R10, 0x437c0000 ;  /* 0x437c0000000a7802 */ /* 0x000fe20000000f00 */
[----:B------:R1:W-:Y:S01]  /*5060*/  STS.128 [R37+0x2500], R4 ;  /* 0x0025000425007388 */ /* 0x0003e20000000c00 */
[----:B------:R-:W-:Y:S01]  /*5070*/  BSSY.RECONVERGENT B1, `(.L_x_114) ;  /* 0x000001a000017945 */ /* 0x000fe20003800200 */
[----:B0-----:R-:W-:-:S04]  /*5080*/  FFMA R8, R4, UR4, RZ ;  /* 0x0000000404087c23 */ /* 0x001fc800080000ff */
[----:B------:R-:W-:-:S04]  /*5090*/  FFMA R9, R5, UR5, R8 ;  /* 0x0000000505097c23 */ /* 0x000fc80008000008 */
[----:B------:R-:W-:Y:S01]  /*50a0*/  FFMA R8, R6, UR6, R9 ;  /* 0x0000000606087c23 */ /* 0x000fe20008000009 */
[----:B------:R-:W-:-:S03]  /*50b0*/  HFMA2 R9, -RZ, RZ, 0.96630859375, -0.0022525787353515625 ;  /* 0x3bbb989dff097431 */ /* 0x000fc600000001ff */
[----:B------:R-:W-:-:S04]  /*50c0*/  FFMA R8, R7, UR7, R8 ;  /* 0x0000000707087c23 */ /* 0x000fc80008000008 */
[----:B------:R-:W-:-:S04]  /*50d0*/  FFMA.SAT R9, R8, -R9, 0.5 ;  /* 0x3f00000008097423 */ /* 0x000fc80000002809 */
[----:B------:R-:W-:-:S04]  /*50e0*/  FFMA.RM R9, R9, R10, 12582913 ;  /* 0x4b40000109097423 */ /* 0x000fc8000000400a */
[C---:B------:R-:W-:Y:S01]  /*50f0*/  FADD R11, R9.reuse, -12583039 ;  /* 0xcb40007f090b7421 */ /* 0x040fe20000000000 */
[----:B------:R-:W-:-:S03]  /*5100*/  SHF.L.U32 R9, R9, 0x17, RZ ;  /* 0x0000001709097819 */ /* 0x000fc600000006ff */
[----:B------:R-:W-:-:S04]  /*5110*/  FFMA R11, R8, -1.4426950216293334961, -R11 ;  /* 0xbfb8aa3b080b7823 */ /* 0x000fc8000000080b */
[----:B------:R-:W-:-:S04]  /*5120*/  FFMA R11, R8, -1.925963033500011079e-08, R11 ;  /* 0xb2a57060080b7823 */ /* 0x000fc8000000000b */
[----:B------:R-:W0:Y:S02]  /*5130*/  MUFU.EX2 R8, R11 ;  /* 0x0000000b00087308 */ /* 0x000e240000000800 */
[----:B0-----:R-:W-:-:S05]  /*5140*/  FFMA R9, R9, R8, 1 ;  /* 0x3f80000009097423 */ /* 0x001fca0000000008 */
[----:B------:R-:W-:-:S04]  /*5150*/  IADD3 R8, PT, PT, R9, 0x1800000, RZ ;  /* 0x0180000009087810 */ /* 0x000fc80007ffe0ff */
[----:B------:R-:W-:-:S04]  /*5160*/  LOP3.LUT R8, R8, 0x7f800000, RZ, 0xc0, !PT ;  /* 0x7f80000008087812 */ /* 0x000fc800078ec0ff */
[----:B------:R-:W-:-:S13]  /*5170*/  ISETP.GT.U32.AND P1, PT, R8, 0x1ffffff, PT ;  /* 0x01ffffff0800780c */ /* 0x000fda0003f24070 */
[----:B-1----:R-:W-:Y:S05]  /*5180*/  @P1 BRA `(.L_x_115) ;  /* 0x0000000000101947 */ /* 0x002fea0003800000 */
[----:B------:R-:W-:-:S07]  /*5190*/  MOV R10, 0x51b0 ;  /* 0x000051b0000a7802 */ /* 0x000fce0000000f00 */
[----:B------:R-:W-:Y:S05]  /*51a0*/  CALL.REL.NOINC `($__internal_0_$__cuda_sm20_rcp_rn_f32_slowpath) ;  /* 0x0000002400b07944 */ /* 0x000fea0003c00000 */
[----:B------:R-:W-:Y:S01]  /*51b0*/  MOV R4, R6 ;  /* 0x0000000600047202 */ /* 0x000fe20000000f00 */
[----:B------:R-:W-:Y:S06]  /*51c0*/  BRA `(.L_x_116) ;  /* 0x0000000000107947 */ /* 0x000fec0003800000 */
.L_x_115:
[----:B------:R-:W0:Y:S02]  /*51d0*/  MUFU.RCP R4, R9 ;  /* 0x0000000900047308 */ /* 0x000e240000001000 */
[----:B0-----:R-:W-:-:S04]  /*51e0*/  FFMA R5, R9, R4, -1 ;  /* 0xbf80000009057423 */ /* 0x001fc80000000004 */
[----:B------:R-:W-:-:S04]  /*51f0*/  FADD.FTZ R5, -R5, -RZ ;  /* 0x800000ff05057221 */ /* 0x000fc80000010100 */
[----:B------:R-:W-:-:S07]  /*5200*/  FFMA R4, R4, R5, R4 ;  /* 0x0000000504047223 */ /* 0x000fce0000000004 */
.L_x_116:
[----:B------:R-:W-:Y:S05]  /*5210*/  BSYNC.RECONVERGENT B1 ;  /* 0x0000000000017941 */ /* 0x000fea0003800200 */
.L_x_114:
[----:B------:R4:W-:Y:S02]  /*5220*/  STS [R3+0x2900], R4 ;  /* 0x0029000403007388 */ /* 0x0009e40000000800 */
.L_x_25:
[----:B------:R-:W-:Y:S05]  /*5230*/  BSYNC.RECONVERGENT B0 ;  /* 0x0000000000007941 */ /* 0x000fea0003800200 */
.L_x_24:
[----:B------:R-:W-:Y:S01]  /*5240*/  BAR.SYNC.DEFER_BLOCKING 0x0 ;  /* 0x0000000000007b1d */ /* 0x000fe20000010000 */
[----:B------:R-:W-:-:S05]  /*5250*/  ISETP.GT.U32.AND P2, PT, R0, 0x1f, PT ;  /* 0x0000001f0000780c */ /* 0x000fca0003f44070 */
[----:B------:R-:W-:Y:S08]  /*5260*/  BSSY.RECONVERGENT B0, `(.L_x_117) ;  /* 0x0000026000007945 */ /* 0x000ff00003800200 */
[----:B------:R-:W-:Y:S05]  /*5270*/  @P2 BRA `(.L_x_118) ;  /* 0x0000000000902947 */ /* 0x000fea0003800000 */
[----:B------:R-:W5:Y:S01]  /*5280*/  LDS R5, [R3+0x2180] ;  /* 0x0021800003057984 */ /* 0x000f620000000800 */
[----:B------:R-:W-:-:S03]  /*5290*/  UMOV UR4, 0x3410 ;  /* 0x0000341000047882 */ /* 0x000fc60000000000 */
[----:B--234-:R-:W2:Y:S04]  /*52a0*/  LDS R4, [R3+0x2900] ;  /* 0x0029000003047984 */ /* 0x01cea80000000800 */
[----:B------:R-:W3:Y:S04]  /*52b0*/  LDS R6, [R3+0x2380] ;  /* 0x0023800003067984 */ /* 0x000ee80000000800 */
[----:B------:R-:W4:Y:S01]  /*52c0*/  LDS R7, [R3+0x2200] ;  /* 0x0022000003077984 */ /* 0x000f220000000800 */
[----:B-----5:R-:W-:Y:S02]  /*52d0*/  FSETP.GT.AND P3, PT, R5, 0.5, PT ;  /* 0x3f0000000500780b */ /* 0x020fe40003f64000 */
[----:B--2---:R-:W-:-:S02]  /*52e0*/  FSETP.GT.AND P1, PT, R4, 0.40000000596046447754, PT ;  /* 0x3ecccccd0400780b */ /* 0x004fc40003f24000 */
[----:B---3--:R-:W-:Y:S02]  /*52f0*/  FSETP.GT.AND P4, PT, R6, 0.30000001192092895508, PT ;  /* 0x3e99999a0600780b */ /* 0x008fe40003f84000 */
[----:B------:R-:W-:Y:S02]  /*5300*/  SEL R8, RZ, 0x1, !P1 ;  /* 0x00000001ff087807 */ /* 0x000fe40004800000 */
[----:B----4-:R-:W-:-:S05]  /*5310*/  FSETP.GT.AND P5, PT, R7, 0.44999998807907104492, PT ;  /* 0x3ee666660700780b */ /* 0x010fca0003fa4000 */
[----:B------:R-:W-:-:S05]  /*5320*/  @P3 VIADD R8, R8, 0x2 ;  /* 0x0000000208083836 */ /* 0x000fca0000000000 */
[----:B------:R-:W-:-:S04]  /*5330*/  @P4 IADD3 R8, PT, PT, R8, 0x4, RZ ;  /* 0x0000000408084810 */ /* 0x000fc80007ffe0ff */
[----:B------:R-:W-:-:S04]  /*5340*/  @P5 IADD3 R8, PT, PT, R8, 0x8, RZ ;  /* 0x0000000808085810 */ /* 0x000fc80007ffe0ff */
[----:B------:R-:W2:Y:S01]  /*5350*/  POPC R9, R8 ;  /* 0x0000000800097309 */ /* 0x000ea20000000000 */
[----:B------:R3:W-:Y:S01]  /*5360*/  STS [R3+0x2a00], R8 ;  /* 0x002a000803007388 */ /* 0x0007e20000000800 */
[C---:B--2---:R-:W-:Y:S02]  /*5370*/  VIMNMX.U32 R10, PT, PT, R9.reuse, 0x3, PT ;  /* 0x00000003090a7848 */ /* 0x044fe40003fe0000 */
[C---:B------:R-:W-:Y:S02]  /*5380*/  ISETP.GT.U32.AND P1, PT, R9.reuse, 0x1, PT ;  /* 0x000000010900780c */ /* 0x040fe40003f24070 */
[----:B------:R-:W-:Y:S01]  /*5390*/  LEA R10, R10, UR4, 0x2 ;  /* 0x000000040a0a7c11 */ /* 0x000fe2000f8e10ff */
[----:B------:R-:W2:Y:S01]  /*53a0*/  LDCU.128 UR4, c[0x3][0x3400] ;  /* 0x00c68000ff0477ac */ /* 0x000ea20008000c00 */
[----:B------:R-:W-:Y:S02]  /*53b0*/  ISETP.GT.U32.AND P4, PT, R9, 0x2, PT ;  /* 0x000000020900780c */ /* 0x000fe40003f84070 */
[----:B------:R-:W4:Y:S01]  /*53c0*/  LDC R11, c[0x3][R10] ;  /* 0x00c000000a0b7b82 */ /* 0x000f220000000800 */
[----:B--2---:R-:W-:-:S04]  /*53d0*/  FMUL R5, R5, UR5 ;  /* 0x0000000505057c20 */ /* 0x004fc80008400000 */
[----:B------:R-:W-:-:S04]  /*53e0*/  FFMA R5, R4, UR4, R5 ;  /* 0x0000000404057c23 */ /* 0x000fc80008000005 */
[----:B------:R-:W-:-:S04]  /*53f0*/  FFMA R6, R6, UR6, R5 ;  /* 0x0000000606067c23 */ /* 0x000fc80008000005 */
[----:B------:R-:W-:-:S04]  /*5400*/  FFMA R6, R7, UR7, R6 ;  /* 0x0000000707067c23 */ /* 0x000fc80008000006 */
[----:B----4-:R-:W-:-:S05]  /*5410*/  FMUL R6, R6, R11 ;  /* 0x0000000b06067220 */ /* 0x010fca0000400000 */
[----:B------:R-:W-:-:S04]  /*5420*/  FMNMX R6, R6, 1, PT ;  /* 0x3f80000006067809 */ /* 0x000fc80003800000 */
[C---:B------:R-:W-:Y:S01]  /*5430*/  FSETP.GE.AND P3, PT, R6.reuse, 0.69999998807907104492, PT ;  /* 0x3f3333330600780b */ /* 0x040fe20003f66000 */
[----:B------:R3:W-:Y:S01]  /*5440*/  STS [R3+0x2980], R6 ;  /* 0x0029800603007388 */ /* 0x0007e20000000800 */
[C---:B------:R-:W-:Y:S02]  /*5450*/  FSETP.GE.AND P1, PT, R6.reuse, 0.40000000596046447754, P1 ;  /* 0x3ecccccd0600780b */ /* 0x040fe40000f26000 */
[----:B------:R-:W-:Y:S02]  /*5460*/  FSETP.GT.AND P5, PT, R6, 0.34999999403953552246, PT ;  /* 0x3eb333330600780b */ /* 0x000fe40003fa4000 */
[----:B------:R-:W-:Y:S02]  /*5470*/  SEL R4, RZ, 0x1, !P1 ;  /* 0x00000001ff047807 */ /* 0x000fe40004800000 */
[----:B------:R-:W-:-:S05]  /*5480*/  SEL R12, RZ, 0x1, !P5 ;  /* 0x00000001ff0c7807 */ /* 0x000fca0006800000 */
[----:B------:R-:W-:Y:S01]  /*5490*/  @P3 SEL R4, R4, 0x2, !P4 ;  /* 0x0000000204043807 */ /* 0x000fe20006000000 */
[----:B------:R3:W-:Y:S04]  /*54a0*/  STS [R3+0x2b00], R12 ;  /* 0x002b000c03007388 */ /* 0x0007e80000000800 */
[----:B------:R3:W-:Y:S02]  /*54b0*/  STS [R3+0x2a80], R4 ;  /* 0x002a800403007388 */ /* 0x0007e40000000800 */
.L_x_118:
[----:B------:R-:W-:Y:S05]  /*54c0*/  BSYNC.RECONVERGENT B0 ;  /* 0x0000000000007941 */ /* 0x000fea0003800200 */
.L_x_117:
[----:B------:R-:W-:Y:S01]  /*54d0*/  BAR.SYNC.DEFER_BLOCKING 0x0 ;  /* 0x0000000000007b1d */ /* 0x000fe20000010000 */
[----:B------:R-:W-:-:S05]  /*54e0*/  HFMA2 R32, -RZ, RZ, 0, 0 ;  /* 0x00000000ff207431 */ /* 0x000fca00000001ff */
[----:B------:R-:W-:Y:S04]  /*54f0*/  BSSY.RECONVERGENT B0, `(.L_x_119) ;  /* 0x000007d000007945 */ /* 0x000fe80003800200 */
[----:B------:R-:W-:Y:S05]  /*5500*/  @P2 BRA `(.L_x_120) ;  /* 0x0000000400ec2947 */ /* 0x000fea0003800000 */
[----:B------:R0:W0:Y:S01]  /*5510*/  LDS R32, [R3+0x2b00] ;  /* 0x002b000003207984 */ /* 0x0000220000000800 */
[----:B------:R-:W-:Y:S01]  /*5520*/  ISETP.NE.AND P1, PT, R0, RZ, PT ;  /* 0x000000ff0000720c */ /* 0x000fe20003f25270 */
[----:B------:R-:W-:Y:S01]  /*5530*/  BSSY.RECONVERGENT B1, `(.L_x_121) ;  /* 0x0000077000017945 */ /* 0x000fe20003800200 */
[----:B---3--:R-:W-:-:S11]  /*5540*/  MOV R8, RZ ;  /* 0x000000ff00087202 */ /* 0x008fd60000000f00 */
[----:B------:R-:W-:Y:S05]  /*5550*/  @!P1 BRA `(.L_x_122) ;  /* 0x0000000400d09947 */ /* 0x000fea0003800000 */
[C---:B------:R-:W-:Y:S01]  /*5560*/  ISETP.GE.U32.AND P2, PT, R0.reuse, 0x8, PT ;  /* 0x000000080000780c */ /* 0x040fe20003f46070 */
[----:B------:R-:W-:Y:S01]  /*5570*/  BSSY.RECONVERGENT B2, `(.L_x_123) ;  /* 0x0000037000027945 */ /* 0x000fe20003800200 */
[----:B------:R-:W-:Y:S02]  /*5580*/  LOP3.LUT R16, R0, 0x7, RZ, 0xc0, !PT ;  /* 0x0000000700107812 */ /* 0x000fe400078ec0ff */
[----:B------:R-:W-:Y:S02]  /*5590*/  MOV R9, RZ ;  /* 0x000000ff00097202 */ /* 0x000fe40000000f00 */
[----:B------:R-:W-:Y:S02]  /*55a0*/  ISETP.NE.AND P1, PT, R16, RZ, PT ;  /* 0x000000ff1000720c */ /* 0x000fe40003f25270 */
[----:B------:R-:W-:-:S05]  /*55b0*/  MOV R8, R0 ;  /* 0x0000000000087202 */ /* 0x000fca0000000f00 */
[----:B------:R-:W-:Y:S06]  /*55c0*/  @!P2 BRA `(.L_x_124) ;  /* 0x0000000000c4a947 */ /* 0x000fec0003800000 */
[----:B------:R-:W-:Y:S01]  /*55d0*/  HFMA2 R11, -RZ, RZ, 0, 0 ;  /* 0x00000000ff0b7431 */ /* 0x000fe200000001ff */
[----:B------:R-:W-:Y:S01]  /*55e0*/  LOP3.LUT R9, R0, 0x18, RZ, 0xc0, !PT ;  /* 0x0000001800097812 */ /* 0x000fe200078ec0ff */
[----:B------:R-:W-:-:S07]  /*55f0*/  IMAD.MOV.U32 R8, RZ, RZ, R0 ;  /* 0x000000ffff087224 */ /* 0x000fce00078e0000 */
.L_x_125:
[----:B------:R-:W-:-:S05]  /*5600*/  LEA R10, R11, R2, 0x2 ;  /* 0x000000020b0a7211 */ /* 0x000fca00078e10ff */
[----:B0-----:R-:W0:Y:S04]  /*5610*/  LDS.128 R12, [R10+0x1000] ;  /* 0x001000000a0c7984 */ /* 0x001e280000000c00 */
[----:B--2-4-:R-:W-:Y:S01]  /*5620*/  LDS.128 R4, [R10+0x1010] ;  /* 0x001010000a047984 */ /* 0x014fe20000000c00 */
[----:B0-----:R-:W-:Y:S02]  /*5630*/  FSETP.GT.AND P2, PT, R12, 0.20000000298023223877, PT ;  /* 0x3e4ccccd0c00780b */ /* 0x001fe40003f44000 */
[----:B------:R-:W-:Y:S02]  /*5640*/  LEA R12, R11, R39, 0x2 ;  /* 0x000000270b0c7211 */ /* 0x000fe400078e10ff */
[----:B------:R-:W-:Y:S02]  /*5650*/  FSETP.GT.AND P4, PT, R13, 0.20000000298023223877, PT ;  /* 0x3e4ccccd0d00780b */ /* 0x000fe40003f84000 */
[----:B------:R-:W-:-:S02]  /*5660*/  FSETP.GT.AND P5, PT, R14, 0.20000000298023223877, PT ;  /* 0x3e4ccccd0e00780b */ /* 0x000fc40003fa4000 */
[----:B------:R-:W-:-:S05]  /*5670*/  FSETP.GT.AND P3, PT, R15, 0.20000000298023223877, PT ;  /* 0x3e4ccccd0f00780b */ /* 0x000fca0003f64000 */
[----:B------:R-:W0:Y:S04]  /*5680*/  @P2 LDS R17, [R12+0x2b00] ;  /* 0x002b00000c112984 */ /* 0x000e280000000800 */
[----:B------:R-:W2:Y:S04]  /*5690*/  @P4 LDS R13, [R12+0x2b04] ;  /* 0x002b04000c0d4984 */ /* 0x000ea80000000800 */
[----:B------:R-:W3:Y:S01]  /*56a0*/  @P5 LDS R15, [R12+0x2b08] ;  /* 0x002b08000c0f5984 */ /* 0x000ee20000000800 */
[----:B0-----:R-:W-:-:S03]  /*56b0*/  ISETP.NE.OR P6, PT, R17, R32, !P2 ;  /* 0x000000201100720c */ /* 0x001fc600057c5670 */
[----:B------:R-:W0:Y:S01]  /*56c0*/  @P3 LDS R17, [R12+0x2b0c] ;  /* 0x002b0c000c113984 */ /* 0x000e220000000800 */
[----:B------:R-:W-:-:S09]  /*56d0*/  FSETP.GT.AND P2, PT, R4, 0.20000000298023223877, PT ;  /* 0x3e4ccccd0400780b */ /* 0x000fd20003f44000 */
[----:B------:R-:W-:Y:S02]  /*56e0*/  @!P6 VIMNMX R8, PT, PT, R8, R11, PT ;  /* 0x0000000b0808e248 */ /* 0x000fe40003fe0100 */
[----:B--2---:R-:W-:Y:S02]  /*56f0*/  @P4 ISETP.NE.AND P6, PT, R13, R32, PT ;  /* 0x000000200d00420c */ /* 0x004fe40003fc5270 */
[----:B------:R-:W-:-:S04]  /*5700*/  @P4 VIADDMNMX R13, R11, 0x1, R8, PT ;  /* 0x000000010b0d4846 */ /* 0x000fc80003800108 */
[----:B------:R-:W-:Y:S02]  /*5710*/  @P4 SEL R8, R13, R8, !P6 ;  /* 0x000000080d084207 */ /* 0x000fe40007000000 */
[----:B------:R-:W-:Y:S01]  /*5720*/  FSETP.GT.AND P4, PT, R5, 0.20000000298023223877, PT ;  /* 0x3e4ccccd0500780b */ /* 0x000fe20003f84000 */
[----:B------:R-:W2:Y:S01]  /*5730*/  @P2 LDS R13, [R12+0x2b10] ;  /* 0x002b10000c0d2984 */ /* 0x000ea20000000800 */
[----:B---3--:R-:W-:Y:S02]  /*5740*/  @P5 ISETP.NE.AND P6, PT, R15, R32, PT ;  /* 0x000000200f00520c */ /* 0x008fe40003fc5270 */
[----:B------:R-:W-:-:S04]  /*5750*/  @P5 VIADDMNMX R5, R11, 0x2, R8, PT ;  /* 0x000000020b055846 */ /* 0x000fc80003800108 */
[----:B------:R-:W-:Y:S02]  /*5760*/  @P5 SEL R8, R5, R8, !P6 ;  /* 0x0000000805085207 */ /* 0x000fe40007000000 */
[----:B------:R-:W-:Y:S02]  /*5770*/  FSETP.GT.AND P5, PT, R6, 0.20000000298023223877, PT ;  /* 0x3e4ccccd0600780b */ /* 0x000fe40003fa4000 */
[----:B------:R-:W-:Y:S01]  /*5780*/  @P3 VIADDMNMX R5, R11, 0x3, R8, PT ;  /* 0x000000030b053846 */ /* 0x000fe20003800108 */
[----:B------:R-:W3:Y:S01]  /*5790*/  @P4 LDS R15, [R12+0x2b14] ;  /* 0x002b14000c0f4984 */ /* 0x000ee20000000800 */
[----:B0-----:R-:W-:-:S04]  /*57a0*/  @P3 ISETP.NE.AND P6, PT, R17, R32, PT ;  /* 0x000000201100320c */ /* 0x001fc80003fc5270 */
[----:B------:R-:W-:Y:S02]  /*57b0*/  @P3 SEL R8, R5, R8, !P6 ;  /* 0x0000000805083207 */ /* 0x000fe40007000000 */
[----:B------:R-:W-:-:S03]  /*57c0*/  FSETP.GT.AND P3, PT, R7, 0.20000000298023223877, PT ;  /* 0x3e4ccccd0700780b */ /* 0x000fc60003f64000 */
[----:B------:R-:W0:Y:S01]  /*57d0*/  @P5 LDS R7, [R12+0x2b18] ;  /* 0x002b18000c075984 */ /* 0x000e220000000800 */
[----:B------:R-:W-:-:S09]  /*57e0*/  @P2 VIADDMNMX R5, R11, 0x4, R8, PT ;  /* 0x000000040b052846 */ /* 0x000fd20003800108 */
[----:B------:R-:W4:Y:S01]  /*57f0*/  @P3 LDS R17, [R12+0x2b1c] ;  /* 0x002b1c000c113984 */ /* 0x000f220000000800 */
[----:B--2---:R-:W-:-:S04]  /*5800*/  @P2 ISETP.NE.AND P6, PT, R13, R32, PT ;  /* 0x000000200d00220c */ /* 0x004fc80003fc5270 */
[----:B------:R-:W-:-:S04]  /*5810*/  @P2 SEL R8, R5, R8, !P6 ;  /* 0x0000000805082207 */ /* 0x000fc80007000000 */
[----:B------:R-:W-:Y:S02]  /*5820*/  @P4 VIADDMNMX R5, R11, 0x5, R8, PT ;  /* 0x000000050b054846 */ /* 0x000fe40003800108 */
[----:B---3--:R-:W-:-:S04]  /*5830*/  @P4 ISETP.NE.AND P2, PT, R15, R32, PT ;  /* 0x000000200f00420c */ /* 0x008fc80003f45270 */
[----:B------:R-:W-:-:S04]  /*5840*/  @P4 SEL R8, R5, R8, !P2 ;  /* 0x0000000805084207 */ /* 0x000fc80005000000 */
[----:B------:R-:W-:Y:S02]  /*5850*/  @P5 VIADDMNMX R5, R11, 0x6, R8, PT ;  /* 0x000000060b055846 */ /* 0x000fe40003800108 */
[----:B0-----:R-:W-:-:S04]  /*5860*/  @P5 ISETP.NE.AND P2, PT, R7, R32, PT ;  /* 0x000000200700520c */ /* 0x001fc80003f45270 */
[----:B------:R-:W-:-:S04]  /*5870*/  @P5 SEL R8, R5, R8, !P2 ;  /* 0x0000000805085207 */ /* 0x000fc80005000000 */
[C---:B------:R-:W-:Y:S02]  /*5880*/  @P3 VIADDMNMX R5, R11.reuse, 0x7, R8, PT ;  /* 0x000000070b053846 */ /* 0x040fe40003800108 */
[----:B------:R-:W-:Y:S02]  /*5890*/  IADD3 R11, PT, PT, R11, 0x8, RZ ;  /* 0x000000080b0b7810 */ /* 0x000fe40007ffe0ff */
[----:B----4-:R-:W-:Y:S02]  /*58a0*/  @P3 ISETP.NE.AND P2, PT, R17, R32, PT ;  /* 0x000000201100320c */ /* 0x010fe40003f45270 */
[----:B------:R-:W-:Y:S02]  /*58b0*/  ISETP.NE.AND P4, PT, R11, R9, PT ;  /* 0x000000090b00720c */ /* 0x000fe40003f85270 */
[----:B------:R-:W-:-:S11]  /*58c0*/  @P3 SEL R8, R5, R8, !P2 ;  /* 0x0000000805083207 */ /* 0x000fd60005000000 */
[----:B------:R-:W-:Y:S05]  /*58d0*/  @P4 BRA `(.L_x_125) ;  /* 0xfffffffc00484947 */ /* 0x000fea000383ffff */
.L_x_124:
[----:B------:R-:W-:Y:S05]  /*58e0*/  BSYNC.RECONVERGENT B2 ;  /* 0x0000000000027941 */ /* 0x000fea0003800200 */
.L_x_123:
[----:B------:R-:W-:Y:S05]  /*58f0*/  @!P1 BRA `(.L_x_122) ;  /* 0x0000000000e89947 */ /* 0x000fea0003800000 */
[----:B------:R-:W-:Y:S01]  /*5900*/  ISETP.GE.U32.AND P2, PT, R16, 0x4, PT ;  /* 0x000000041000780c */ /* 0x000fe20003f46070 */
[----:B------:R-:W-:Y:S01]  /*5910*/  BSSY.RECONVERGENT B2, `(.L_x_126) ;  /* 0x000001c000027945 */ /* 0x000fe20003800200 */
[----:B------:R-:W-:-:S04]  /*5920*/  LOP3.LUT R12, R0, 0x3, RZ, 0xc0, !PT ;  /* 0x00000003000c7812 */ /* 0x000fc800078ec0ff */
[----:B------:R-:W-:-:S07]  /*5930*/  ISETP.NE.AND P1, PT, R12, RZ, PT ;  /* 0x000000ff0c00720c */ /* 0x000fce0003f25270 */
[----:B------:R-:W-:Y:S06]  /*5940*/  @!P2 BRA `(.L_x_127) ;  /* 0x000000000060a947 */ /* 0x000fec0003800000 */
[----:B--2-4-:R-:W-:-:S05]  /*5950*/  LEA R4, R9, R2, 0x2 ;  /* 0x0000000209047211 */ /* 0x014fca00078e10ff */
[----:B------:R-:W2:Y:S04]  /*5960*/  LDS.64 R10, [R4+0x1000] ;  /* 0x00100000040a7984 */ /* 0x000ea80000000a00 */
[----:B------:R-:W3:Y:S01]  /*5970*/  LDS.64 R6, [R4+0x1008] ;  /* 0x0010080004067984 */ /* 0x000ee20000000a00 */
[----:B--2---:R-:W-:Y:S02]  /*5980*/  FSETP.GT.AND P5, PT, R10, 0.20000000298023223877, PT ;  /* 0x3e4ccccd0a00780b */ /* 0x004fe40003fa4000 */
[----:B------:R-:W-:Y:S02]  /*5990*/  LEA R10, R9, R39, 0x2 ;  /* 0x00000027090a7211 */ /* 0x000fe400078e10ff */
[----:B------:R-:W-:Y:S02]  /*59a0*/  FSETP.GT.AND P4, PT, R11, 0.20000000298023223877, PT ;  /* 0x3e4ccccd0b00780b */ /* 0x000fe40003f84000 */
[----:B---3--:R-:W-:-:S02]  /*59b0*/  FSETP.GT.AND P3, PT, R6, 0.20000000298023223877, PT ;  /* 0x3e4ccccd0600780b */ /* 0x008fc40003f64000 */
[----:B------:R-:W-:-:S05]  /*59c0*/  FSETP.GT.AND P2, PT, R7, 0.20000000298023223877, PT ;  /* 0x3e4ccccd0700780b */ /* 0x000fca0003f44000 */
[----:B------:R-:W0:Y:S04]  /*59d0*/  @P5 LDS R5, [R10+0x2b00] ;  /* 0x002b00000a055984 */ /* 0x000e280000000800 */
[----:B------:R-:W2:Y:S04]  /*59e0*/  @P4 LDS R11, [R10+0x2b04] ;  /* 0x002b04000a0b4984 */ /* 0x000ea80000000800 */
[----:B------:R-:W3:Y:S04]  /*59f0*/  @P3 LDS R7, [R10+0x2b08] ;  /* 0x002b08000a073984 */ /* 0x000ee80000000800 */
[----:B------:R-:W4:Y:S01]  /*5a00*/  @P2 LDS R13, [R10+0x2b0c] ;  /* 0x002b0c000a0d2984 */ /* 0x000f220000000800 */
[----:B0-----:R-:W-:-:S02]  /*5a10*/  ISETP.NE.OR P6, PT, R5, R32, !P5 ;  /* 0x000000200500720c */ /* 0x001fc40006fc5670 */
[----:B--2---:R-:W-:-:S11]  /*5a20*/  @P4 ISETP.NE.AND P5, PT, R11, R32, PT ;  /* 0x000000200b00420c */ /* 0x004fd60003fa5270 */
[----:B------:R-:W-:-:S04]  /*5a30*/  @!P6 VIMNMX R8, PT, PT, R8, R9, PT ;  /* 0x000000090808e248 */ /* 0x000fc80003fe0100 */
[----:B------:R-:W-:-:S04]  /*5a40*/  @P4 VIADDMNMX R5, R9, 0x1, R8, PT ;  /* 0x0000000109054846 */ /* 0x000fc80003800108 */
[----:B------:R-:W-:Y:S02]  /*5a50*/  @P4 SEL R8, R5, R8, !P5 ;  /* 0x0000000805084207 */ /* 0x000fe40006800000 */
[----:B---3--:R-:W-:Y:S02]  /*5a60*/  @P3 ISETP.NE.AND P4, PT, R7, R32, PT ;  /* 0x000000200700320c */ /* 0x008fe40003f85270 */
[----:B------:R-:W-:-:S04]  /*5a70*/  @P3 VIADDMNMX R5, R9, 0x2, R8, PT ;  /* 0x0000000209053846 */ /* 0x000fc80003800108 */
[----:B------:R-:W-:Y:S02]  /*5a80*/  @P3 SEL R8, R5, R8, !P4 ;  /* 0x0000000805083207 */ /* 0x000fe40006000000 */
[----:B----4-:R-:W-:Y:S02]  /*5a90*/  @P2 ISETP.NE.AND P3, PT, R13, R32, PT ;  /* 0x000000200d00220c */ /* 0x010fe40003f65270 */
[C---:B------:R-:W-:Y:S02]  /*5aa0*/  @P2 VIADDMNMX R5, R9.reuse, 0x3, R8, PT ;  /* 0x0000000309052846 */ /* 0x040fe40003800108 */
[----:B------:R-:W-:Y:S02]  /*5ab0*/  IADD3 R9, PT, PT, R9, 0x4, RZ ;  /* 0x0000000409097810 */ /* 0x000fe40007ffe0ff */
[----:B------:R-:W-:-:S07]  /*5ac0*/  @P2 SEL R8, R5, R8, !P3 ;  /* 0x0000000805082207 */ /* 0x000fce0005800000 */
.L_x_127:
[----:B------:R-:W-:Y:S05]  /*5ad0*/  BSYNC.RECONVERGENT B2 ;  /* 0x0000000000027941 */ /* 0x000fea0003800200 */
.L_x_126:
[----:B------:R-:W-:Y:S05]  /*5ae0*/  @!P1 BRA `(.L_x_122) ;  /* 0x00000000006c9947 */ /* 0x000fea0003800000 */
[----:B------:R-:W-:Y:S01]  /*5af0*/  ISETP.NE.AND P1, PT, R12, 0x1, PT ;  /* 0x000000010c00780c */ /* 0x000fe20003f25270 */
[----:B------:R-:W-:Y:S01]  /*5b00*/  BSSY.RECONVERGENT B2, `(.L_x_128) ;  /* 0x0000011000027945 */ /* 0x000fe20003800200 */
[----:B--2-4-:R-:W-:-:S04]  /*5b10*/  LOP3.LUT R4, R0, 0x1, RZ, 0xc0, !PT ;  /* 0x0000000100047812 */ /* 0x014fc800078ec0ff */
[----:B------:R-:W-:-:S07]  /*5b20*/  ISETP.NE.U32.AND P3, PT, R4, 0x1, PT ;  /* 0x000000010400780c */ /* 0x000fce0003f65070 */
[----:B------:R-:W-:Y:S06]  /*5b30*/  @!P1 BRA `(.L_x_129) ;  /* 0x0000000000349947 */ /* 0x000fec0003800000 */
[C---:B------:R-:W-:Y:S01]  /*5b40*/  LEA R4, R9.reuse, R2, 0x2 ;  /* 0x0000000209047211 */ /* 0x040fe200078e10ff */
[----:B------:R-:W-:-:S05]  /*5b50*/  IMAD R6, R9, 0x4, R39 ;  /* 0x0000000409067824 */ /* 0x000fca00078e0227 */
[----:B------:R-:W2:Y:S02]  /*5b60*/  LDS.64 R4, [R4+0x1000] ;  /* 0x0010000004047984 */ /* 0x000ea40000000a00 */
[----:B--2---:R-:W-:Y:S02]  /*5b70*/  FSETP.GT.AND P1, PT, R4, 0.20000000298023223877, PT ;  /* 0x3e4ccccd0400780b */ /* 0x004fe40003f24000 */
[----:B------:R-:W-:-:S11]  /*5b80*/  FSETP.GT.AND P2, PT, R5, 0.20000000298023223877, PT ;  /* 0x3e4ccccd0500780b */ /* 0x000fd60003f44000 */
[----:B------:R-:W0:Y:S04]  /*5b90*/  @P1 LDS R7, [R6+0x2b00] ;  /* 0x002b000006071984 */ /* 0x000e280000000800 */
[----:B------:R-:W2:Y:S01]  /*5ba0*/  @P2 LDS R5, [R6+0x2b04] ;  /* 0x002b040006052984 */ /* 0x000ea20000000800 */
[-C--:B0-----:R-:W-:Y:S02]  /*5bb0*/  ISETP.NE.OR P4, PT, R7, R32.reuse, !P1 ;  /* 0x000000200700720c */ /* 0x081fe40004f85670 */
[----:B--2---:R-:W-:-:S11]  /*5bc0*/  @P2 ISETP.NE.AND P1, PT, R5, R32, PT ;  /* 0x000000200500220c */ /* 0x004fd60003f25270 */
[----:B------:R-:W-:-:S04]  /*5bd0*/  @!P4 VIMNMX R8, PT, PT, R8, R9, PT ;  /* 0x000000090808c248 */ /* 0x000fc80003fe0100 */
[C---:B------:R-:W-:Y:S02]  /*5be0*/  @P2 VIADDMNMX R5, R9.reuse, 0x1, R8, PT ;  /* 0x0000000109052846 */ /* 0x040fe40003800108 */
[----:B------:R-:W-:Y:S02]  /*5bf0*/  IADD3 R9, PT, PT, R9, 0x2, RZ ;  /* 0x0000000209097810 */ /* 0x000fe40007ffe0ff */
[----:B------:R-:W-:-:S07]  /*5c00*/  @P2 SEL R8, R5, R8, !P1 ;  /* 0x0000000805082207 */ /* 0x000fce0004800000 */
.L_x_129:
[----:B------:R-:W-:Y:S05]  /*5c10*/  BSYNC.RECONVERGENT B2 ;  /* 0x0000000000027941 */ /* 0x000fea0003800200 */
.L_x_128:
[----:B------:R-:W-:Y:S05]  /*5c20*/  @P3 BRA `(.L_x_122) ;  /* 0x00000000001c3947 */ /* 0x000fea0003800000 */
[----:B------:R-:W-:-:S06]  /*5c30*/  LEA R4, R9, R2, 0x2 ;  /* 0x0000000209047211 */ /* 0x000fcc00078e10ff */
[----:B------:R-:W2:Y:S02]  /*5c40*/  LDS R4, [R4+0x1000] ;  /* 0x0010000004047984 */ /* 0x000ea40000000800 */
[----:B--2---:R-:W-:-:S13]  /*5c50*/  FSETP.GT.AND P1, PT, R4, 0.20000000298023223877, PT ;  /* 0x3e4ccccd0400780b */ /* 0x004fda0003f24000 */
[----:B------:R-:W-:-:S06]  /*5c60*/  @P1 LEA R39, R9, R39, 0x2 ;  /* 0x0000002709271211 */ /* 0x000fcc00078e10ff */
[----:B------:R-:W0:Y:S02]  /*5c70*/  @P1 LDS R39, [R39+0x2b00] ;  /* 0x002b000027271984 */ /* 0x000e240000000800 */
[----:B0-----:R-:W-:-:S13]  /*5c80*/  ISETP.NE.OR P2, PT, R39, R32, !P1 ;  /* 0x000000202700720c */ /* 0x001fda0004f45670 */
[----:B------:R-:W-:-:S07]  /*5c90*/  @!P2 VIMNMX R8, PT, PT, R8, R9, PT ;  /* 0x000000090808a248 */ /* 0x000fce0003fe0100 */
.L_x_122:
[----:B------:R-:W-:Y:S05]  /*5ca0*/  BSYNC.RECONVERGENT B1 ;  /* 0x0000000000017941 */ /* 0x000fea0003800200 */
.L_x_121:
[----:B------:R3:W-:Y:S02]  /*5cb0*/  STS [R3+0x2b80], R8 ;  /* 0x002b800803007388 */ /* 0x0007e40000000800 */
.L_x_120:
[----:B------:R-:W-:Y:S05]  /*5cc0*/  BSYNC.RECONVERGENT B0 ;  /* 0x0000000000007941 */ /* 0x000fea0003800200 */
.L_x_119:
[----:B------:R-:W5:Y:S02]  /*5cd0*/  LDCU UR4, c[0x0][0x3dc] ;  /* 0x00007b80ff0477ac */ /* 0x000f640008000800 */
[----:B-----5:R-:W-:Y:S01]  /*5ce0*/  UISETP.GE.AND UP0, UPT, UR4, 0x1, UPT ;  /* 0x000000010400788c */ /* 0x020fe2000bf06270 */
[----:B------:R-:W-:Y:S08]  /*5cf0*/  BAR.SYNC.DEFER_BLOCKING 0x0 ;  /* 0x0000000000007b1d */ /* 0x000ff00000010000 */
[----:B------:R-:W-:Y:S05]  /*5d00*/  BRA.U !UP0, `(.L_x_130) ;  /* 0x0000001108b47547 */ /* 0x000fea000b800000 */
[----:B------:R-:W-:Y:S01]  /*5d10*/  ISETP.GT.U32.AND P2, PT, R0, 0x1f, PT ;  /* 0x0000001f0000780c */ /* 0x000fe20003f44070 */
[----:B------:R-:W-:-:S12]  /*5d20*/  UIADD3 UR4, UPT, UPT, -UR4, URZ, URZ ;  /* 0x000000ff04047290 */ /* 0x000fd8000fffe1ff */
.L_x_135:
[----:B------:R-:W-:Y:S01]  /*5d30*/  UIADD3 UR4, UPT, UPT, UR4, 0x1, URZ ;  /* 0x0000000104047890 */ /* 0x000fe2000fffe0ff */
[----:B------:R-:W-:Y:S03]  /*5d40*/  BSSY.RECONVERGENT B0, `(.L_x_131) ;  /* 0x0000126000007945 */ /* 0x000fe60003800200 */
[----:B------:R-:W-:Y:S01]  /*5d50*/  UISETP.NE.AND UP0, UPT, UR4, URZ, UPT ;  /* 0x000000ff0400728c */ /* 0x000fe2000bf05270 */
[----:B0-----:R-:W-:Y:S10]  /*5d60*/  @P2 BRA `(.L_x_132) ;  /* 0x00000010008c2947 */ /* 0x001ff40003800000 */
[----:B--234-:R-:W2:Y:S01]  /*5d70*/  S2R R4, SR_CgaCtaId ;  /* 0x0000000000047919 */ /* 0x01cea20000008800 */
[----:B------:R-:W-:Y:S01]  /*5d80*/  MOV R33, 0x400 ;  /* 0x0000040000217802 */ /* 0x000fe20000000f00 */
[----:B------:R-:W-:Y:S01]  /*5d90*/  BSSY.RELIABLE B1, `(.L_x_133) ;  /* 0x000008c000017945 */ /* 0x000fe20003800100 */
[----:B------:R-:W-:Y:S02]  /*5da0*/  LDS.128 R24, [R2+0x1000] ;  /* 0x0010000002187984 */ /* 0x000fe40000000c00 */
[----:B--2---:R-:W-:-:S05]  /*5db0*/  LEA R33, R4, R33, 0x18 ;  /* 0x0000002104217211 */ /* 0x004fca00078ec0ff */
[----:B-1----:R-:W0:Y:S02]  /*5dc0*/  LDS.128 R20, [R33+0x2b00] ;  /* 0x002b000021147984 */ /* 0x002e240000000c00 */
[----:B0-----:R-:W-:-:S04]  /*5dd0*/  ISETP.NE.AND P3, PT, R20, R32, PT ;  /* 0x000000201400720c */ /* 0x001fc80003f65270 */
[----:B------:R-:W-:-:S13]  /*5de0*/  FSETP.LEU.OR P1, PT, R24, 0.20000000298023223877, !P3 ;  /* 0x3e4ccccd1800780b */ /* 0x000fda0005f2b400 */
[----:B------:R-:W-:Y:S01]  /*5df0*/  @!P1 MOV R12, R20 ;  /* 0x00000014000c9202 */ /* 0x000fe20000000f00 */
[----:B------:R-:W-:Y:S06]  /*5e00*/  @!P1 BRA `(.L_x_134) ;  /* 0x0000000800109947 */ /* 0x000fec0003800000 */
[----:B------:R-:W-:Y:S02]  /*5e10*/  ISETP.NE.AND P1, PT, R21, R32, PT ;  /* 0x000000201500720c */ /* 0x000fe40003f25270 */
[----:B------:R-:W-:Y:S02]  /*5e20*/  FSETP.GT.AND P4, PT, R25, 0.20000000298023223877, PT ;  /* 0x3e4ccccd1900780b */ /* 0x000fe40003f84000 */
[----:B------:R-:W-:-:S11]  /*5e30*/  MOV R12, R21 ;  /* 0x00000015000c7202 */ /* 0x000fd60000000f00 */
[----:B------:R-:W-:Y:S05]  /*5e40*/  @P1 BRA P4, `(.L_x_134) ;  /* 0x0000000800001947 */ /* 0x000fea0002000000 */
        /* <DEDUP_REMOVED lines=8> */
[----:B------:R-:W0:Y:S04]  /*5ed0*/  LDS.128 R4, [R2+0x1010] ;  /* 0x0010100002047984 */ /* 0x000e280000000c00 */
[----:B------:R-:W1:Y:S01]  /*5ee0*/  LDS.128 R12, [R33+0x2b10] ;  /* 0x002b1000210c7984 */ /* 0x000e620000000c00 */
[----:B0-----:R-:W-:Y:S02]  /*5ef0*/  FSETP.GT.AND P4, PT, R4, 0.20000000298023223877, PT ;  /* 0x3e4ccccd0400780b */ /* 0x001fe40003f84000 */
[----:B-1----:R-:W-:-:S13]  /*5f00*/  ISETP.NE.AND P1, PT, R12, R32, PT ;  /* 0x000000200c00720c */ /* 0x002fda0003f25270 */
[----:B------:R-:W-:Y:S05]  /*5f10*/  @P1 BRA P4, `(.L_x_134) ;  /* 0x0000000400cc1947 */ /* 0x000fea0002000000 */
[----:B------:R-:W-:Y:S01]  /*5f20*/  FSETP.GT.AND P4, PT, R5, 0.20000000298023223877, PT ;  /* 0x3e4ccccd0500780b */ /* 0x000fe20003f84000 */
[----:B------:R-:W-:Y:S01]  /*5f30*/  IMAD.MOV.U32 R12, RZ, RZ, R13 ;  /* 0x000000ffff0c7224 */ /* 0x000fe200078e000d */
[----:B------:R-:W-:-:S13]  /*5f40*/  ISETP.NE.AND P1, PT, R13, R32, PT ;  /* 0x000000200d00720c */ /* 0x000fda0003f25270 */
[----:B------:R-:W-:Y:S05]  /*5f50*/  @P1 BRA P4, `(.L_x_134) ;  /* 0x0000000400bc1947 */ /* 0x000fea0002000000 */
[----:B------:R-:W-:Y:S02]  /*5f60*/  FSETP.GT.AND P4, PT, R6, 0.20000000298023223877, PT ;  /* 0x3e4ccccd0600780b */ /* 0x000fe40003f84000 */
[----:B------:R-:W-:Y:S02]  /*5f70*/  ISETP.NE.AND P1, PT, R14, R32, PT ;  /* 0x000000200e00720c */ /* 0x000fe40003f25270 */
[----:B------:R-:W-:-:S11]  /*5f80*/  MOV R12, R14 ;  /* 0x0000000e000c7202 */ /* 0x000fd60000000f00 */
[----:B------:R-:W-:Y:S05]  /*5f90*/  @P1 BRA P4, `(.L_x_134) ;  /* 0x0000000400ac1947 */ /* 0x000fea0002000000 */
[----:B------:R-:W-:Y:S02]  /*5fa0*/  FSETP.GT.AND P4, PT, R7, 0.20000000298023223877, PT ;  /* 0x3e4ccccd0700780b */ /* 0x000fe40003f84000 */
[----:B------:R-:W-:Y:S02]  /*5fb0*/  ISETP.NE.AND P1, PT, R15, R32, PT ;  /* 0x000000200f00720c */ /* 0x000fe40003f25270 */
[----:B------:R-:W-:-:S11]  /*5fc0*/  MOV R12, R15 ;  /* 0x0000000f000c7202 */ /* 0x000fd60000000f00 */
[----:B------:R-:W-:Y:S05]  /*5fd0*/  @P1 BRA P4, `(.L_x_134) ;  /* 0x00000004009c1947 */ /* 0x000fea0002000000 */
[----:B------:R-:W0:Y:S04]  /*5fe0*/  LDS.128 R12, [R33+0x2b20] ;  /* 0x002b2000210c7984 */ /* 0x000e280000000c00 */
[----:B------:R-:W1:Y:S01]  /*5ff0*/  LDS.128 R4, [R2+0x1020] ;  /* 0x0010200002047984 */ /* 0x000e620000000c00 */
[----:B0-----:R-:W-:Y:S02]  /*6000*/  ISETP.NE.AND P1, PT, R12, R32, PT ;  /* 0x000000200c00720c */ /* 0x001fe40003f25270 */
[----:B-1----:R-:W-:-:S13]  /*6010*/  FSETP.GT.AND P4, PT, R4, 0.20000000298023223877, PT ;  /* 0x3e4ccccd0400780b */ /* 0x002fda0003f84000 */
        /* <DEDUP_REMOVED lines=26> */
[----:B------:R-:W-:Y:S01]  /*61c0*/  FSETP.GT.AND P4, PT, R7, 0.20000000298023223877, PT ;  /* 0x3e4ccccd0700780b */ /* 0x000fe20003f84000 */
[----:B------:R-:W-:Y:S01]  /*61d0*/  IMAD.MOV.U32 R12, RZ, RZ, R15 ;  /* 0x000000ffff0c7224 */ /* 0x000fe200078e000f */
[----:B------:R-:W-:-:S13]  /*61e0*/  ISETP.NE.AND P1, PT, R15, R32, PT ;  /* 0x000000200f00720c */ /* 0x000fda0003f25270 */
        /* <DEDUP_REMOVED lines=65> */
[----:B------:R-:W-:-:S04]  /*6600*/  ISETP.NE.AND P1, PT, R15, R32, PT ;  /* 0x000000200f00720c */ /* 0x000fc80003f25270 */
[----:B------:R-:W-:-:S13]  /*6610*/  FSETP.LEU.OR P1, PT, R7, 0.20000000298023223877, !P1 ;  /* 0x3e4ccccd0700780b */ /* 0x000fda0004f2b400 */
[----:B------:R-:W-:Y:S05]  /*6620*/  @P1 BREAK.RELIABLE B1 ;  /* 0x0000000000011942 */ /* 0x000fea0003800100 */
[----:B------:R-:W-:Y:S05]  /*6630*/  @P1 BRA `(.L_x_132) ;  /* 0x0000000800581947 */ /* 0x000fea0003800000 */
[----:B------:R-:W-:-:S07]  /*6640*/  MOV R12, R15 ;  /* 0x0000000f000c7202 */ /* 0x000fce0000000f00 */
.L_x_134:
[----:B------:R-:W-:Y:S05]  /*6650*/  BSYNC.RELIABLE B1 ;  /* 0x0000000000017941 */ /* 0x000fea0003800100 */
.L_x_133:
[----:B------:R-:W0:Y:S01]  /*6660*/  LDS.128 R8, [R33+0x2b10] ;  /* 0x002b100021087984 */ /* 0x000e220000000c00 */
[C---:B------:R-:W-:Y:S01]  /*6670*/  ISETP.NE.AND P4, PT, R21.reuse, R32, PT ;  /* 0x000000201500720c */ /* 0x040fe20003f85270 */
[----:B------:R-:W-:Y:S01]  /*6680*/  FADD R24, RZ, R24 ;  /* 0x00000018ff187221 */ /* 0x000fe20000000000 */
[-C--:B------:R-:W-:Y:S01]  /*6690*/  ISETP.NE.AND P1, PT, R21, R12.reuse, PT ;  /* 0x0000000c1500720c */ /* 0x080fe20003f25270 */
[----:B------:R-:W1:Y:S01]  /*66a0*/  LDS.128 R4, [R2+0x1010] ;  /* 0x0010100002047984 */ /* 0x000e620000000c00 */
[----:B------:R-:W-:Y:S02]  /*66b0*/  ISETP.NE.AND P6, PT, R20, R12, PT ;  /* 0x0000000c1400720c */ /* 0x000fe40003fc5270 */
[----:B------:R-:W-:Y:S01]  /*66c0*/  ISETP.NE.AND P5, PT, R22, R32, PT ;  /* 0x000000201600720c */ /* 0x000fe20003fa5270 */
[----:B------:R-:W2:Y:S01]  /*66d0*/  LDS.128 R28, [R33+0x2b20] ;  /* 0x002b2000211c7984 */ /* 0x000ea20000000c00 */
[C---:B------:R-:W-:Y:S02]  /*66e0*/  FSEL R14, R24.reuse, RZ, !P3 ;  /* 0x000000ff180e7208 */ /* 0x040fe40005800000 */
[----:B------:R-:W-:Y:S01]  /*66f0*/  FSEL R34, R24, RZ, !P6 ;  /* 0x000000ff18227208 */ /* 0x000fe20007000000 */
[----:B------:R-:W3:Y:S01]  /*6700*/  LDS.128 R16, [R2+0x1020] ;  /* 0x0010200002107984 */ /* 0x000ee20000000c00 */
[----:B------:R-:W-:Y:S01]  /*6710*/  ISETP.NE.AND P3, PT, R22, R12, PT ;  /* 0x0000000c1600720c */ /* 0x000fe20003f65270 */
[--C-:B------:R-:W-:Y:S01]  /*6720*/  @!P4 FADD R14, R14, R25.reuse ;  /* 0x000000190e0ec221 */ /* 0x100fe20000000000 */
[C---:B------:R-:W-:Y:S01]  /*6730*/  ISETP.NE.AND P6, PT, R23.reuse, R32, PT ;  /* 0x000000201700720c */ /* 0x040fe20003fc5270 */
[----:B------:R-:W-:Y:S01]  /*6740*/  @!P1 FADD R34, R34, R25 ;  /* 0x0000001922229221 */ /* 0x000fe20000000000 */
[----:B------:R-:W-:Y:S01]  /*6750*/  ISETP.NE.AND P4, PT, R23, R12, PT ;  /* 0x0000000c1700720c */ /* 0x000fe20003f85270 */
[----:B------:R-:W-:Y:S02]  /*6760*/  LDS R13, [R3+0x2980] ;  /* 0x00298000030d7984 */ /* 0x000fe40000000800 */
[----:B------:R-:W-:-:S02]  /*6770*/  @!P5 FADD R14, R14, R26 ;  /* 0x0000001a0e0ed221 */ /* 0x000fc40000000000 */
[----:B------:R-:W4:Y:S04]  /*6780*/  LDS.128 R20, [R33+0x2b30] ;  /* 0x002b300021147984 */ /* 0x000f280000000c00 */
[----:B------:R-:W-:Y:S02]  /*6790*/  @!P3 FADD R34, R34, R26 ;  /* 0x0000001a2222b221 */ /* 0x000fe40000000000 */
[--C-:B------:R-:W-:Y:S02]  /*67a0*/  @!P6 FADD R14, R14, R27.reuse ;  /* 0x0000001b0e0ee221 */ /* 0x100fe40000000000 */
[----:B------:R-:W-:Y:S02]  /*67b0*/  @!P4 FADD R34, R34, R27 ;  /* 0x0000001b2222c221 */ /* 0x000fe40000000000 */
[----:B------:R-:W5:Y:S01]  /*67c0*/  LDS.128 R24, [R2+0x1030] ;  /* 0x0010300002187984 */ /* 0x000f620000000c00 */
[----:B0-----:R-:W-:-:S02]  /*67d0*/  ISETP.NE.AND P1, PT, R8, R32, PT ;  /* 0x000000200800720c */ /* 0x001fc40003f25270 */
[----:B------:R-:W-:Y:S02]  /*67e0*/  ISETP.NE.AND P5, PT, R8, R12, PT ;  /* 0x0000000c0800720c */ /* 0x000fe40003fa5270 */
[C---:B------:R-:W-:Y:S02]  /*67f0*/  ISETP.NE.AND P3, PT, R9.reuse, R32, PT ;  /* 0x000000200900720c */ /* 0x040fe40003f65270 */
[----:B------:R-:W-:Y:S02]  /*6800*/  ISETP.NE.AND P6, PT, R9, R12, PT ;  /* 0x0000000c0900720c */ /* 0x000fe40003fc5270 */
[----:B------:R-:W-:-:S05]  /*6810*/  ISETP.NE.AND P4, PT, R10, R32, PT ;  /* 0x000000200a00720c */ /* 0x000fca0003f85270 */
[----:B-1----:R-:W-:Y:S01]  /*6820*/  @!P1 FADD R14, R4, R14 ;  /* 0x0000000e040e9221 */ /* 0x002fe20000000000 */
[----:B------:R-:W-:Y:S01]  /*6830*/  ISETP.NE.AND P1, PT, R10, R12, PT ;  /* 0x0000000c0a00720c */ /* 0x000fe20003f25270 */
[----:B------:R-:W-:Y:S01]  /*6840*/  @!P5 FADD R34, R4, R34 ;  /* 0x000000220422d221 */ /* 0x000fe20000000000 */
[C---:B------:R-:W-:Y:S01]  /*6850*/  ISETP.NE.AND P5, PT, R11.reuse, R32, PT ;  /* 0x000000200b00720c */ /* 0x040fe20003fa5270 */
[--C-:B------:R-:W-:Y:S01]  /*6860*/  @!P3 FADD R14, R14, R5.reuse ;  /* 0x000000050e0eb221 */ /* 0x100fe20000000000 */
[----:B------:R-:W-:Y:S01]  /*6870*/  ISETP.NE.AND P3, PT, R11, R12, PT ;  /* 0x0000000c0b00720c */ /* 0x000fe20003f65270 */
[----:B------:R-:W-:Y:S01]  /*6880*/  @!P6 FADD R34, R34, R5 ;  /* 0x000000052222e221 */ /* 0x000fe20000000000 */
[----:B--2---:R-:W-:Y:S01]  /*6890*/  ISETP.NE.AND P6, PT, R28, R32, PT ;  /* 0x000000201c00720c */ /* 0x004fe20003fc5270 */
[--C-:B------:R-:W-:Y:S01]  /*68a0*/  @!P4 FADD R14, R14, R6.reuse ;  /* 0x000000060e0ec221 */ /* 0x100fe20000000000 */
[----:B------:R-:W-:Y:S01]  /*68b0*/  ISETP.NE.AND P4, PT, R28, R12, PT ;  /* 0x0000000c1c00720c */ /* 0x000fe20003f85270 */
[----:B------:R-:W0:Y:S04]  /*68c0*/  LDS.128 R8, [R33+0x2b40] ;  /* 0x002b400021087984 */ /* 0x000e280000000c00 */
[----:B------:R-:W-:Y:S01]  /*68d0*/  @!P1 FADD R34, R34, R6 ;  /* 0x0000000622229221 */ /* 0x000fe20000000000 */
[C---:B------:R-:W-:Y:S01]  /*68e0*/  ISETP.NE.AND P1, PT, R29.reuse, R32, PT ;  /* 0x000000201d00720c */ /* 0x040fe20003f25270 */
[--C-:B------:R-:W-:Y:S01]  /*68f0*/  @!P5 FADD R14, R14, R7.reuse ;  /* 0x000000070e0ed221 */ /* 0x100fe20000000000 */
[----:B------:R-:W-:Y:S01]  /*6900*/  ISETP.NE.AND P5, PT, R29, R12, PT ;  /* 0x0000000c1d00720c */ /* 0x000fe20003fa5270 */
[----:B------:R-:W-:Y:S01]  /*6910*/  @!P3 FADD R34, R34, R7 ;  /* 0x000000072222b221 */ /* 0x000fe20000000000 */
[----:B------:R-:W-:Y:S01]  /*6920*/  ISETP.NE.AND P3, PT, R30, R32, PT ;  /* 0x000000201e00720c */ /* 0x000fe20003f65270 */
[----:B---3--:R-:W-:Y:S01]  /*6930*/  @!P6 FADD R14, R16, R14 ;  /* 0x0000000e100ee221 */ /* 0x008fe20000000000 */
[----:B------:R-:W-:Y:S01]  /*6940*/  ISETP.NE.AND P6, PT, R30, R12, PT ;  /* 0x0000000c1e00720c */ /* 0x000fe20003fc5270 */
[----:B------:R-:W-:Y:S01]  /*6950*/  @!P4 FADD R34, R16, R34 ;  /* 0x000000221022c221 */ /* 0x000fe20000000000 */
[C---:B------:R-:W-:Y:S01]  /*6960*/  ISETP.NE.AND P4, PT, R31.reuse, R32, PT ;  /* 0x000000201f00720c */ /* 0x040fe20003f85270 */
[----:B------:R-:W1:Y:S04]  /*6970*/  LDS.128 R4, [R2+0x1040] ;  /* 0x0010400002047984 */ /* 0x000e680000000c00 */
[--C-:B------:R-:W-:Y:S01]  /*6980*/  @!P1 FADD R14, R14, R17.reuse ;  /* 0x000000110e0e9221 */ /* 0x100fe20000000000 */
[----:B------:R-:W-:Y:S01]  /*6990*/  ISETP.NE.AND P1, PT, R31, R12, PT ;  /* 0x0000000c1f00720c */ /* 0x000fe20003f25270 */
[----:B------:R-:W-:Y:S01]  /*69a0*/  @!P5 FADD R34, R34, R17 ;  /* 0x000000112222d221 */ /* 0x000fe20000000000 */
[----:B----4-:R-:W-:Y:S01]  /*69b0*/  ISETP.NE.AND P5, PT, R20, R32, PT ;  /* 0x000000201400720c */ /* 0x010fe20003fa5270 */
[--C-:B------:R-:W-:Y:S01]  /*69c0*/  @!P3 FADD R14, R14, R18.reuse ;  /* 0x000000120e0eb221 */ /* 0x100fe20000000000 */
[----:B------:R-:W-:Y:S01]  /*69d0*/  ISETP.NE.AND P3, PT, R20, R12, PT ;  /* 0x0000000c1400720c */ /* 0x000fe20003f65270 */
[----:B------:R-:W-:Y:S01]  /*69e0*/  @!P6 FADD R34, R34, R18 ;  /* 0x000000122222e221 */ /* 0x000fe20000000000 */
[C---:B------:R-:W-:Y:S01]  /*69f0*/  ISETP.NE.AND P6, PT, R21.reuse, R32, PT ;  /* 0x000000201500720c */ /* 0x040fe20003fc5270 */
[----:B------:R-:W2:Y:S01]  /*6a00*/  LDS.128 R28, [R33+0x2b50] ;  /* 0x002b5000211c7984 */ /* 0x000ea20000000c00 */
[----:B------:R-:W-:Y:S01]  /*6a10*/  @!P4 FADD R14, R14, R19 ;  /* 0x000000130e0ec221 */ /* 0x000fe20000000000 */
[----:B------:R-:W-:-:S04]  /*6a20*/  ISETP.NE.AND P4, PT, R21, R12, PT ;  /* 0x0000000c1500720c */ /* 0x000fc80003f85270 */
[----:B------:R-:W-:Y:S01]  /*6a30*/  @!P1 FADD R34, R34, R19 ;  /* 0x0000001322229221 */ /* 0x000fe20000000000 */
[----:B------:R-:W-:Y:S01]  /*6a40*/  ISETP.NE.AND P1, PT, R22, R32, PT ;  /* 0x000000201600720c */ /* 0x000fe20003f25270 */
[----:B-----5:R-:W-:Y:S01]  /*6a50*/  @!P5 FADD R14, R24, R14 ;  /* 0x0000000e180ed221 */ /* 0x020fe20000000000 */
[----:B------:R-:W-:Y:S01]  /*6a60*/  ISETP.NE.AND P5, PT, R22, R12, PT ;  /* 0x0000000c1600720c */ /* 0x000fe20003fa5270 */
[----:B------:R-:W-:Y:S01]  /*6a70*/  @!P3 FADD R34, R24, R34 ;  /* 0x000000221822b221 */ /* 0x000fe20000000000 */
[C---:B------:R-:W-:Y:S01]  /*6a80*/  ISETP.NE.AND P3, PT, R23.reuse, R32, PT ;  /* 0x000000201700720c */ /* 0x040fe20003f65270 */
[--C-:B------:R-:W-:Y:S01]  /*6a90*/  @!P6 FADD R14, R14, R25.reuse ;  /* 0x000000190e0ee221 */ /* 0x100fe20000000000 */
[----:B------:R-:W-:Y:S01]  /*6aa0*/  ISETP.NE.AND P6, PT, R23, R12, PT ;  /* 0x0000000c1700720c */ /* 0x000fe20003fc5270 */
[----:B------:R-:W3:Y:S01]  /*6ab0*/  LDS.128 R16, [R2+0x1050] ;  /* 0x0010500002107984 */ /* 0x000ee20000000c00 */
[----:B------:R-:W-:Y:S01]  /*6ac0*/  @!P4 FADD R34, R34, R25 ;  /* 0x000000192222c221 */ /* 0x000fe20000000000 */
[----:B0-----:R-:W-:-:S02]  /*6ad0*/  ISETP.NE.AND P4, PT, R8, R32, PT ;  /* 0x000000200800720c */ /* 0x001fc40003f85270 */
[----:B------:R-:W0:Y:S02]  /*6ae0*/  LDS.128 R20, [R33+0x2b60] ;  /* 0x002b600021147984 */ /* 0x000e240000000c00 */
[--C-:B------:R-:W-:Y:S01]  /*6af0*/  @!P1 FADD R14, R14, R26.reuse ;  /* 0x0000001a0e0e9221 */ /* 0x100fe20000000000 */
[----:B------:R-:W-:Y:S01]  /*6b00*/  ISETP.NE.AND P1, PT, R8, R12, PT ;  /* 0x0000000c0800720c */ /* 0x000fe20003f25270 */
[----:B------:R-:W-:Y:S01]  /*6b10*/  @!P5 FADD R34, R34, R26 ;  /* 0x0000001a2222d221 */ /* 0x000fe20000000000 */
[C---:B------:R-:W-:Y:S01]  /*6b20*/  ISETP.NE.AND P5, PT, R9.reuse, R32, PT ;  /* 0x000000200900720c */ /* 0x040fe20003fa5270 */
[--C-:B------:R-:W-:Y:S01]  /*6b30*/  @!P3 FADD R14, R14, R27.reuse ;  /* 0x0000001b0e0eb221 */ /* 0x100fe20000000000 */
[----:B------:R-:W-:Y:S01]  /*6b40*/  ISETP.NE.AND P3, PT, R9, R12, PT ;  /* 0x0000000c0900720c */ /* 0x000fe20003f65270 */
[----:B------:R-:W-:Y:S01]  /*6b50*/  @!P6 FADD R34, R34, R27 ;  /* 0x0000001b2222e221 */ /* 0x000fe20000000000 */
[----:B------:R-:W-:Y:S01]  /*6b60*/  ISETP.NE.AND P6, PT, R10, R32, PT ;  /* 0x000000200a00720c */ /* 0x000fe20003fc5270 */
[----:B------:R-:W4:Y:S01]  /*6b70*/  LDS.128 R24, [R2+0x1060] ;  /* 0x0010600002187984 */ /* 0x000f220000000c00 */
[----:B-1----:R-:W-:Y:S01]  /*6b80*/  @!P4 FADD R14, R4, R14 ;  /* 0x0000000e040ec221 */ /* 0x002fe20000000000 */
[----:B------:R-:W-:-:S04]  /*6b90*/  ISETP.NE.AND P4, PT, R10, R12, PT ;  /* 0x0000000c0a00720c */ /* 0x000fc80003f85270 */
[----:B------:R-:W-:Y:S01]  /*6ba0*/  @!P1 FADD R34, R4, R34 ;  /* 0x0000002204229221 */ /* 0x000fe20000000000 */
[C---:B------:R-:W-:Y:S01]  /*6bb0*/  ISETP.NE.AND P1, PT, R11.reuse, R32, PT ;  /* 0x000000200b00720c */ /* 0x040fe20003f25270 */
[--C-:B------:R-:W-:Y:S01]  /*6bc0*/  @!P5 FADD R14, R14, R5.reuse ;  /* 0x000000050e0ed221 */ /* 0x100fe20000000000 */
[----:B------:R-:W-:Y:S01]  /*6bd0*/  ISETP.NE.AND P5, PT, R11, R12, PT ;  /* 0x0000000c0b00720c */ /* 0x000fe20003fa5270 */
[----:B------:R-:W-:Y:S01]  /*6be0*/  @!P3 FADD R34, R34, R5 ;  /* 0x000000052222b221 */ /* 0x000fe20000000000 */
[----:B------:R-:W1:Y:S01]  /*6bf0*/  LDS.128 R8, [R33+0x2b70] ;  /* 0x002b700021087984 */ /* 0x000e620000000c00 */
[--C-:B------:R-:W-:Y:S01]  /*6c00*/  @!P6 FADD R14, R14, R6.reuse ;  /* 0x000000060e0ee221 */ /* 0x100fe20000000000 */
[C---:B--2---:R-:W-:Y:S02]  /*6c10*/  ISETP.NE.AND P3, PT, R28.reuse, R32, PT ;  /* 0x000000201c00720c */ /* 0x044fe40003f65270 */
[----:B------:R-:W-:Y:S01]  /*6c20*/  ISETP.NE.AND P6, PT, R28, R12, PT ;  /* 0x0000000c1c00720c */ /* 0x000fe20003fc5270 */
[----:B------:R-:W-:Y:S01]  /*6c30*/  @!P4 FADD R34, R34, R6 ;  /* 0x000000062222c221 */ /* 0x000fe20000000000 */
[----:B------:R-:W-:-:S03]  /*6c40*/  ISETP.NE.AND P4, PT, R29, R32, PT ;  /* 0x000000201d00720c */ /* 0x000fc60003f85270 */
[--C-:B------:R-:W-:Y:S01]  /*6c50*/  @!P1 FADD R14, R14, R7.reuse ;  /* 0x000000070e0e9221 */ /* 0x100fe20000000000 */
[----:B------:R-:W-:Y:S01]  /*6c60*/  ISETP.NE.AND P1, PT, R29, R12, PT ;  /* 0x0000000c1d00720c */ /* 0x000fe20003f25270 */
[----:B------:R-:W-:Y:S01]  /*6c70*/  @!P5 FADD R34, R34, R7 ;  /* 0x000000072222d221 */ /* 0x000fe20000000000 */
[----:B------:R-:W-:Y:S01]  /*6c80*/  ISETP.NE.AND P5, PT, R30, R32, PT ;  /* 0x000000201e00720c */ /* 0x000fe20003fa5270 */
[----:B------:R-:W2:Y:S02]  /*6c90*/  LDS.128 R4, [R2+0x1070] ;  /* 0x0010700002047984 */ /* 0x000ea40000000c00 */
[----:B---3--:R-:W-:Y:S01]  /*6ca0*/  @!P3 FADD R14, R16, R14 ;  /* 0x0000000e100eb221 */ /* 0x008fe20000000000 */
[----:B------:R-:W-:Y:S01]  /*6cb0*/  ISETP.NE.AND P3, PT, R30, R12, PT ;  /* 0x0000000c1e00720c */ /* 0x000fe20003f65270 */
[----:B------:R-:W-:Y:S01]  /*6cc0*/  @!P6 FADD R34, R16, R34 ;  /* 0x000000221022e221 */ /* 0x000fe20000000000 */
[C---:B------:R-:W-:Y:S01]  /*6cd0*/  ISETP.NE.AND P6, PT, R31.reuse, R32, PT ;  /* 0x000000201f00720c */ /* 0x040fe20003fc5270 */
[----:B------:R-:W-:Y:S01]  /*6ce0*/  @!P4 FADD R14, R14, R17 ;  /* 0x000000110e0ec221 */ /* 0x000fe20000000000 */
[----:B------:R-:W-:-:S03]  /*6cf0*/  ISETP.NE.AND P4, PT, R31, R12, PT ;  /* 0x0000000c1f00720c */ /* 0x000fc60003f85270 */
[----:B------:R-:W-:Y:S01]  /*6d00*/  @!P1 FADD R34, R34, R17 ;  /* 0x0000001122229221 */ /* 0x000fe20000000000 */
[----:B0-----:R-:W-:Y:S01]  /*6d10*/  ISETP.NE.AND P1, PT, R20, R32, PT ;  /* 0x000000201400720c */ /* 0x001fe20003f25270 */
[----:B------:R-:W-:Y:S01]  /*6d20*/  @!P5 FADD R14, R14, R18 ;  /* 0x000000120e0ed221 */ /* 0x000fe20000000000 */
[----:B------:R-:W-:-:S03]  /*6d30*/  ISETP.NE.AND P5, PT, R20, R12, PT ;  /* 0x0000000c1400720c */ /* 0x000fc60003fa5270 */
[----:B------:R-:W-:Y:S01]  /*6d40*/  @!P3 FADD R34, R34, R18 ;  /* 0x000000122222b221 */ /* 0x000fe20000000000 */
[C---:B------:R-:W-:Y:S01]  /*6d50*/  ISETP.NE.AND P3, PT, R21.reuse, R32, PT ;  /* 0x000000201500720c */ /* 0x040fe20003f65270 */
[--C-:B------:R-:W-:Y:S01]  /*6d60*/  @!P6 FADD R14, R14, R19.reuse ;  /* 0x000000130e0ee221 */ /* 0x100fe20000000000 */
[----:B------:R-:W-:Y:S01]  /*6d70*/  ISETP.NE.AND P6, PT, R21, R12, PT ;  /* 0x0000000c1500720c */ /* 0x000fe20003fc5270 */
[----:B------:R-:W-:Y:S01]  /*6d80*/  @!P4 FADD R34, R34, R19 ;  /* 0x000000132222c221 */ /* 0x000fe20000000000 */
[----:B------:R-:W-:-:S03]  /*6d90*/  ISETP.NE.AND P4, PT, R22, R32, PT ;  /* 0x000000201600720c */ /* 0x000fc60003f85270 */
[----:B----4-:R-:W-:Y:S01]  /*6da0*/  @!P1 FADD R14, R24, R14 ;  /* 0x0000000e180e9221 */ /* 0x010fe20000000000 */
[----:B------:R-:W-:Y:S01]  /*6db0*/  ISETP.NE.AND P1, PT, R22, R12, PT ;  /* 0x0000000c1600720c */ /* 0x000fe20003f25270 */
[----:B------:R-:W-:Y:S01]  /*6dc0*/  @!P5 FADD R34, R24, R34 ;  /* 0x000000221822d221 */ /* 0x000fe20000000000 */
[----:B------:R-:W-:-:S03]  /*6dd0*/  ISETP.NE.AND P5, PT, R23, R32, PT ;  /* 0x000000201700720c */ /* 0x000fc60003fa5270 */
[--C-:B------:R-:W-:Y:S01]  /*6de0*/  @!P3 FADD R14, R14, R25.reuse ;  /* 0x000000190e0eb221 */ /* 0x100fe20000000000 */
[----:B------:R-:W-:Y:S01]  /*6df0*/  ISETP.NE.AND P3, PT, R23, R12, PT ;  /* 0x0000000c1700720c */ /* 0x000fe20003f65270 */
[----:B------:R-:W-:Y:S01]  /*6e00*/  @!P6 FADD R34, R34, R25 ;  /* 0x000000192222e221 */ /* 0x000fe20000000000 */
[----:B-1----:R-:W-:Y:S01]  /*6e10*/  ISETP.NE.AND P6, PT, R8, R32, PT ;  /* 0x000000200800720c */ /* 0x002fe20003fc5270 */
[----:B------:R-:W-:Y:S01]  /*6e20*/  @!P4 FADD R14, R14, R26 ;  /* 0x0000001a0e0ec221 */ /* 0x000fe20000000000 */
[----:B------:R-:W-:-:S03]  /*6e30*/  ISETP.NE.AND P4, PT, R8, R12, PT ;  /* 0x0000000c0800720c */ /* 0x000fc60003f85270 */
[----:B------:R-:W-:Y:S01]  /*6e40*/  @!P1 FADD R34, R34, R26 ;  /* 0x0000001a22229221 */ /* 0x000fe20000000000 */
[-C--:B------:R-:W-:Y:S01]  /*6e50*/  ISETP.NE.AND P1, PT, R9, R32.reuse, PT ;  /* 0x000000200900720c */ /* 0x080fe20003f25270 */
[----:B------:R-:W-:Y:S01]  /*6e60*/  @!P5 FADD R14, R14, R27 ;  /* 0x0000001b0e0ed221 */ /* 0x000fe20000000000 */
[----:B------:R-:W-:-:S03]  /*6e70*/  ISETP.NE.AND P5, PT, R10, R32, PT ;  /* 0x000000200a00720c */ /* 0x000fc60003fa5270 */
[----:B------:R-:W-:Y:S01]  /*6e80*/  @!P3 FADD R34, R34, R27 ;  /* 0x0000001b2222b221 */ /* 0x000fe20000000000 */
[----:B------:R-:W-:Y:S01]  /*6e90*/  ISETP.NE.AND P3, PT, R9, R12, PT ;  /* 0x0000000c0900720c */ /* 0x000fe20003f65270 */
[C---:B--2---:R-:W-:Y:S01]  /*6ea0*/  @!P6 FADD R14, R4.reuse, R14 ;  /* 0x0000000e040ee221 */ /* 0x044fe20000000000 */
[----:B------:R-:W-:Y:S01]  /*6eb0*/  ISETP.NE.AND P6, PT, R11, R32, PT ;  /* 0x000000200b00720c */ /* 0x000fe20003fc5270 */
[----:B------:R-:W-:Y:S01]  /*6ec0*/  @!P4 FADD R34, R4, R34 ;  /* 0x000000220422c221 */ /* 0x000fe20000000000 */
[----:B------:R-:W-:-:S03]  /*6ed0*/  ISETP.NE.AND P4, PT, R10, R12, PT ;  /* 0x0000000c0a00720c */ /* 0x000fc60003f85270 */
[----:B------:R-:W-:Y:S01]  /*6ee0*/  @!P1 FADD R14, R14, R5 ;  /* 0x000000050e0e9221 */ /* 0x000fe20000000000 */
[----:B------:R-:W-:-:S03]  /*6ef0*/  ISETP.NE.AND P1, PT, R11, R12, PT ;  /* 0x0000000c0b00720c */ /* 0x000fc60003f25270 */
[--C-:B------:R-:W-:Y:S02]  /*6f00*/  @!P5 FADD R14, R14, R6.reuse ;  /* 0x000000060e0ed221 */ /* 0x100fe40000000000 */
[----:B------:R-:W-:Y:S02]  /*6f10*/  @!P3 FADD R34, R34, R5 ;  /* 0x000000052222b221 */ /* 0x000fe40000000000 */
[--C-:B------:R-:W-:Y:S02]  /*6f20*/  @!P6 FADD R14, R14, R7.reuse ;  /* 0x000000070e0ee221 */ /* 0x100fe40000000000 */
[----:B------:R-:W-:Y:S02]  /*6f30*/  @!P4 FADD R34, R34, R6 ;  /* 0x000000062222c221 */ /* 0x000fe40000000000 */
[----:B------:R-:W-:Y:S02]  /*6f40*/  FFMA R13, R13, 2, R14 ;  /* 0x400000000d0d7823 */ /* 0x000fe4000000000e */
[----:B------:R-:W-:-:S02]  /*6f50*/  @!P1 FADD R34, R34, R7 ;  /* 0x0000000722229221 */ /* 0x000fc40000000000 */
[----:B------:R-:W-:-:S05]  /*6f60*/  FMUL R13, R13, 1.1000000238418579102 ;  /* 0x3f8ccccd0d0d7820 */ /* 0x000fca0000400000 */
[----:B------:R-:W-:-:S13]  /*6f70*/  FSETP.GT.AND P1, PT, R34, R13, PT ;  /* 0x0000000d2200720b */ /* 0x000fda0003f24000 */
[----:B------:R0:W-:Y:S01]  /*6f80*/  @P1 STS [R3+0x2b00], R12 ;  /* 0x002b000c03001388 */ /* 0x0001e20000000800 */
[----:B------:R-:W-:-:S07]  /*6f90*/  @P1 MOV R32, R12 ;  /* 0x0000000c00201202 */ /* 0x000fce0000000f00 */
.L_x_132:
[----:B------:R-:W-:Y:S05]  /*6fa0*/  BSYNC.RECONVERGENT B0 ;  /* 0x0000000000007941 */ /* 0x000fea0003800200 */
.L_x_131:
[----:B------:R-:W-:Y:S05]  /*6fb0*/  WARPSYNC.ALL ;  /* 0x0000000000007948 */ /* 0x000fea0003800000 */
[----:B------:R-:W-:Y:S06]  /*6fc0*/  BAR.SYNC.DEFER_BLOCKING 0x0 ;  /* 0x0000000000007b1d */ /* 0x000fec0000010000 */
[----:B------:R-:W-:Y:S05]  /*6fd0*/  BRA.U UP0, `(.L_x_135) ;  /* 0xffffffed00547547 */ /* 0x000fea000b83ffff */
.L_x_130:
[----:B------:R-:W-:Y:S01]  /*6fe0*/  ISETP.GT.U32.AND P1, PT, R0, 0x1f, PT ;  /* 0x0000001f0000780c */ /* 0x000fe20003f24070 */
[----:B------:R-:W-:-:S12]  /*6ff0*/  BSSY.RECONVERGENT B0, `(.L_x_136) ;  /* 0x0000070000007945 */ /* 0x000fd80003800200 */
[----:B------:R-:W-:Y:S05]  /*7000*/  @P1 BRA `(.L_x_137) ;  /* 0x0000000400b81947 */ /* 0x000fea0003800000 */
[----:B------:R-:W5:Y:S01]  /*7010*/  S2UR UR5, SR_CgaCtaId ;  /* 0x00000000000579c3 */ /* 0x000f620000008800 */
[----:B------:R-:W-:Y:S01]  /*7020*/  UMOV UR4, 0x400 ;  /* 0x0000040000047882 */ /* 0x000fe20000000000 */
[----:B------:R-:W-:Y:S01]  /*7030*/  LDS R0, [R3+0x2b00] ;  /* 0x002b000003007984 */ /* 0x000fe20000000800 */
[----:B0--3--:R-:W-:Y:S01]  /*7040*/  HFMA2 R12, -RZ, RZ, 0, 0 ;  /* 0x00000000ff0c7431 */ /* 0x009fe200000001ff */
[----:B-----5:R-:W-:-:S09]  /*7050*/  ULEA UR4, UR5, UR4, 0x18 ;  /* 0x0000000405047291 */ /* 0x020fd2000f8ec0ff */
[----:B------:R-:W0:Y:S04]  /*7060*/  LDS.128 R8, [UR4+0x2b00] ;  /* 0x002b0004ff087984 */ /* 0x000e280008000c00 */
[----:B--2-4-:R-:W2:Y:S01]  /*7070*/  LDS.128 R4, [UR4+0x2b10] ;  /* 0x002b1004ff047984 */ /* 0x014ea20008000c00 */
[-C--:B0-----:R-:W-:Y:S02]  /*7080*/  ISETP.NE.AND P6, PT, R8, R0.reuse, PT ;  /* 0x000000000800720c */ /* 0x081fe40003fc5270 */
[-C--:B------:R-:W-:Y:S02]  /*7090*/  ISETP.NE.AND P1, PT, R9, R0.reuse, PT ;  /* 0x000000000900720c */ /* 0x080fe40003f25270 */
[-C--:B------:R-:W-:Y:S02]  /*70a0*/  ISETP.NE.AND P2, PT, R10, R0.reuse, PT ;  /* 0x000000000a00720c */ /* 0x080fe40003f45270 */
[----:B------:R-:W-:-:S02]  /*70b0*/  ISETP.NE.AND P3, PT, R11, R0, PT ;  /* 0x000000000b00720c */ /* 0x000fc40003f65270 */
[-C--:B--2---:R-:W-:Y:S01]  /*70c0*/  ISETP.NE.AND P4, PT, R4, R0.reuse, PT ;  /* 0x000000000400720c */ /* 0x084fe20003f85270 */
[----:B------:R-:W-:Y:S01]  /*70d0*/  LDS.128 R8, [UR4+0x2b20] ;  /* 0x002b2004ff087984 */ /* 0x000fe20008000c00 */
[----:B------:R-:W-:-:S03]  /*70e0*/  ISETP.NE.AND P5, PT, R5, R0, PT ;  /* 0x000000000500720c */ /* 0x000fc60003fa5270 */
[----:B------:R-:W0:Y:S04]  /*70f0*/  @!P6 LDS R13, [R2+0x1000] ;  /* 0x00100000020de984 */ /* 0x000e280000000800 */
[----:B------:R-:W2:Y:S04]  /*7100*/  @!P1 LDS R15, [R2+0x1004] ;  /* 0x00100400020f9984 */ /* 0x000ea80000000800 */
[----:B------:R-:W3:Y:S04]  /*7110*/  @!P2 LDS R17, [R2+0x1008] ;  /* 0x001008000211a984 */ /* 0x000ee80000000800 */
[----:B------:R-:W4:Y:S01]  /*7120*/  @!P3 LDS R19, [R2+0x100c] ;  /* 0x00100c000213b984 */ /* 0x000f220000000800 */
[----:B0-----:R-:W-:Y:S01]  /*7130*/  @!P6 FADD R12, RZ, R13 ;  /* 0x0000000dff0ce221 */ /* 0x001fe20000000000 */
[----:B------:R-:W-:-:S02]  /*7140*/  ISETP.NE.AND P6, PT, R6, R0, PT ;  /* 0x000000000600720c */ /* 0x000fc40003fc5270 */
[----:B------:R-:W0:Y:S01]  /*7150*/  @!P4 LDS R13, [R2+0x1010] ;  /* 0x00101000020dc984 */ /* 0x000e220000000800 */
[----:B--2---:R-:W-:Y:S01]  /*7160*/  @!P1 FADD R12, R12, R15 ;  /* 0x0000000f0c0c9221 */ /* 0x004fe20000000000 */
[-C--:B------:R-:W-:Y:S02]  /*7170*/  ISETP.NE.AND P1, PT, R7, R0.reuse, PT ;  /* 0x000000000700720c */ /* 0x080fe40003f25270 */
[----:B------:R-:W2:Y:S01]  /*7180*/  @!P5 LDS R15, [R2+0x1014] ;  /* 0x00101400020fd984 */ /* 0x000ea20000000800 */
[----:B---3--:R-:W-:Y:S01]  /*7190*/  @!P2 FADD R12, R12, R17 ;  /* 0x000000110c0ca221 */ /* 0x008fe20000000000 */
[-C--:B------:R-:W-:Y:S02]  /*71a0*/  ISETP.NE.AND P2, PT, R8, R0.reuse, PT ;  /* 0x000000000800720c */ /* 0x080fe40003f45270 */
[----:B------:R-:W-:Y:S01]  /*71b0*/  LDS.128 R4, [UR4+0x2b30] ;  /* 0x002b3004ff047984 */ /* 0x000fe20008000c00 */
[----:B----4-:R-:W-:Y:S01]  /*71c0*/  @!P3 FADD R12, R12, R19 ;  /* 0x000000130c0cb221 */ /* 0x010fe20000000000 */
[----:B------:R-:W-:-:S02]  /*71d0*/  ISETP.NE.AND P3, PT, R9, R0, PT ;  /* 0x000000000900720c */ /* 0x000fc40003f65270 */
[----:B------:R-:W3:Y:S04]  /*71e0*/  @!P6 LDS R21, [R2+0x1018] ;  /* 0x001018000215e984 */ /* 0x000ee80000000800 */
[----:B------:R-:W4:Y:S01]  /*71f0*/  @!P1 LDS R23, [R2+0x101c] ;  /* 0x00101c0002179984 */ /* 0x000f220000000800 */
[----:B0-----:R-:W-:Y:S01]  /*7200*/  @!P4 FADD R12, R12, R13 ;  /* 0x0000000d0c0cc221 */ /* 0x001fe20000000000 */
[-C--:B------:R-:W-:Y:S02]  /*7210*/  ISETP.NE.AND P4, PT, R10, R0.reuse, PT ;  /* 0x000000000a00720c */ /* 0x080fe40003f85270 */
[----:B------:R-:W0:Y:S01]  /*7220*/  @!P2 LDS R13, [R2+0x1020] ;  /* 0x00102000020da984 */ /* 0x000e220000000800 */
[----:B--2---:R-:W-:Y:S01]  /*7230*/  @!P5 FADD R12, R12, R15 ;  /* 0x0000000f0c0cd221 */ /* 0x004fe20000000000 */
[----:B------:R-:W-:-:S02]  /*7240*/  ISETP.NE.AND P5, PT, R11, R0, PT ;  /* 0x000000000b00720c */ /* 0x000fc40003fa5270 */
[----:B------:R-:W2:Y:S04]  /*7250*/  @!P3 LDS R15, [R2+0x1024] ;  /* 0x00102400020fb984 */ /* 0x000ea80000000800 */
[----:B------:R-:W-:Y:S01]  /*7260*/  LDS.128 R8, [UR4+0x2b40] ;  /* 0x002b4004ff087984 */ /* 0x000fe20008000c00 */
[----:B---3--:R-:W-:Y:S01]  /*7270*/  @!P6 FADD R12, R12, R21 ;  /* 0x000000150c0ce221 */ /* 0x008fe20000000000 */
[-C--:B------:R-:W-:Y:S02]  /*7280*/  ISETP.NE.AND P6, PT, R4, R0.reuse, PT ;  /* 0x000000000400720c */ /* 0x080fe40003fc5270 */
[----:B------:R-:W3:Y:S01]  /*7290*/  @!P4 LDS R17, [R2+0x1028] ;  /* 0x001028000211c984 */ /* 0x000ee20000000800 */
[----:B----4-:R-:W-:Y:S01]  /*72a0*/  @!P1 FADD R12, R12, R23 ;  /* 0x000000170c0c9221 */ /* 0x010fe20000000000 */
[----:B------:R-:W-:-:S02]  /*72b0*/  ISETP.NE.AND P1, PT, R5, R0, PT ;  /* 0x000000000500720c */ /* 0x000fc40003f25270 */
[----:B------:R-:W4:Y:S07]  /*72c0*/  @!P5 LDS R19, [R2+0x102c] ;  /* 0x00102c000213d984 */ /* 0x000f2e0000000800 */
[----:B------:R-:W5:Y:S04]  /*72d0*/  @!P6 LDS R5, [R2+0x1030] ;  /* 0x001030000205e984 */ /* 0x000f680000000800 */
[----:B------:R-:W1:Y:S01]  /*72e0*/  @!P1 LDS R21, [R2+0x1034] ;  /* 0x0010340002159984 */ /* 0x000e620000000800 */
[----:B0-----:R-:W-:Y:S01]  /*72f0*/  @!P2 FADD R12, R12, R13 ;  /* 0x0000000d0c0ca221 */ /* 0x001fe20000000000 */
[----:B------:R-:W-:-:S03]  /*7300*/  ISETP.NE.AND P2, PT, R6, R0, PT ;  /* 0x000000000600720c */ /* 0x000fc60003f45270 */
[----:B--2---:R-:W-:Y:S01]  /*7310*/  @!P3 FADD R12, R12, R15 ;  /* 0x0000000f0c0cb221 */ /* 0x004fe20000000000 */
[----:B------:R-:W-:-:S03]  /*7320*/  ISETP.NE.AND P3, PT, R7, R0, PT ;  /* 0x000000000700720c */ /* 0x000fc60003f65270 */
[----:B---3--:R-:W-:Y:S01]  /*7330*/  @!P4 FADD R12, R12, R17 ;  /* 0x000000110c0cc221 */ /* 0x008fe20000000000 */
[----:B------:R-:W-:-:S05]  /*7340*/  ISETP.NE.AND P4, PT, R8, R0, PT ;  /* 0x000000000800720c */ /* 0x000fca0003f85270 */
[----:B------:R-:W0:Y:S01]  /*7350*/  @!P2 LDS R13, [R2+0x1038] ;  /* 0x00103800020da984 */ /* 0x000e220000000800 */
[----:B----4-:R-:W-:Y:S01]  /*7360*/  @!P5 FADD R12, R12, R19 ;  /* 0x000000130c0cd221 */ /* 0x010fe20000000000 */
[-C--:B------:R-:W-:Y:S02]  /*7370*/  ISETP.NE.AND P5, PT, R9, R0.reuse, PT ;  /* 0x000000000900720c */ /* 0x080fe40003fa5270 */
[----:B------:R-:W2:Y:S04]  /*7380*/  LDS.128 R16, [UR4+0x2b50] ;  /* 0x002b5004ff107984 */ /* 0x000ea80008000c00 */
[----:B------:R-:W3:Y:S01]  /*7390*/  @!P3 LDS R15, [R2+0x103c] ;  /* 0x00103c00020fb984 */ /* 0x000ee20000000800 */
[----:B-----5:R-:W-:Y:S01]  /*73a0*/  @!P6 FADD R12, R12, R5 ;  /* 0x000000050c0ce221 */ /* 0x020fe20000000000 */
[----:B------:R-:W-:-:S02]  /*73b0*/  ISETP.NE.AND P6, PT, R10, R0, PT ;  /* 0x000000000a00720c */ /* 0x000fc40003fc5270 */
[----:B------:R-:W4:Y:S01]  /*73c0*/  @!P4 LDS R9, [R2+0x1040] ;  /* 0x001040000209c984 */ /* 0x000f220000000800 */
[----:B-1----:R-:W-:Y:S01]  /*73d0*/  @!P1 FADD R12, R12, R21 ;  /* 0x000000150c0c9221 */ /* 0x002fe20000000000 */
[-C--:B------:R-:W-:Y:S02]  /*73e0*/  ISETP.NE.AND P1, PT, R11, R0.reuse, PT ;  /* 0x000000000b00720c */ /* 0x080fe40003f25270 */
[----:B------:R-:W-:Y:S04]  /*73f0*/  LDS.128 R4, [UR4+0x2b60] ;  /* 0x002b6004ff047984 */ /* 0x000fe80008000c00 */
[----:B------:R-:W1:Y:S04]  /*7400*/  @!P5 LDS R11, [R2+0x1044] ;  /* 0x00104400020bd984 */ /* 0x000e680000000800 */
[----:B------:R-:W5:Y:S04]  /*7410*/  @!P6 LDS R21, [R2+0x1048] ;  /* 0x001048000215e984 */ /* 0x000f680000000800 */
[----:B------:R-:W5:Y:S01]  /*7420*/  @!P1 LDS R23, [R2+0x104c] ;  /* 0x00104c0002179984 */ /* 0x000f620000000800 */
[----:B0-----:R-:W-:Y:S01]  /*7430*/  @!P2 FADD R12, R12, R13 ;  /* 0x0000000d0c0ca221 */ /* 0x001fe20000000000 */
[----:B--2---:R-:W-:-:S03]  /*7440*/  ISETP.NE.AND P2, PT, R16, R0, PT ;  /* 0x000000001000720c */ /* 0x004fc60003f45270 */
[----:B---3--:R-:W-:Y:S01]  /*7450*/  @!P3 FADD R12, R12, R15 ;  /* 0x0000000f0c0cb221 */ /* 0x008fe20000000000 */
[----:B------:R-:W-:-:S03]  /*7460*/  ISETP.NE.AND P3, PT, R17, R0, PT ;  /* 0x000000001100720c */ /* 0x000fc60003f65270 */
[----:B----4-:R-:W-:Y:S01]  /*7470*/  @!P4 FADD R12, R12, R9 ;  /* 0x000000090c0cc221 */ /* 0x010fe20000000000 */
[----:B------:R-:W-:-:S05]  /*7480*/  ISETP.NE.AND P4, PT, R18, R0, PT ;  /* 0x000000001200720c */ /* 0x000fca0003f85270 */
[----:B------:R-:W0:Y:S01]  /*7490*/  @!P2 LDS R13, [R2+0x1050] ;  /* 0x00105000020da984 */ /* 0x000e220000000800 */
[----:B-1----:R-:W-:Y:S01]  /*74a0*/  @!P5 FADD R12, R12, R11 ;  /* 0x0000000b0c0cd221 */ /* 0x002fe20000000000 */
[-C--:B------:R-:W-:Y:S02]  /*74b0*/  ISETP.NE.AND P5, PT, R19, R0.reuse, PT ;  /* 0x000000001300720c */ /* 0x080fe40003fa5270 */
[----:B------:R-:W1:Y:S01]  /*74c0*/  @!P3 LDS R15, [R2+0x1054] ;  /* 0x00105400020fb984 */ /* 0x000e620000000800 */
[----:B-----5:R-:W-:Y:S01]  /*74d0*/  @!P6 FADD R12, R12, R21 ;  /* 0x000000150c0ce221 */ /* 0x020fe20000000000 */
[-C--:B------:R-:W-:Y:S02]  /*74e0*/  ISETP.NE.AND P6, PT, R4, R0.reuse, PT ;  /* 0x000000000400720c */ /* 0x080fe40003fc5270 */
[----:B------:R-:W2:Y:S01]  /*74f0*/  @!P4 LDS R17, [R2+0x1058] ;  /* 0x001058000211c984 */ /* 0x000ea20000000800 */
[----:B------:R-:W-:Y:S01]  /*7500*/  @!P1 FADD R12, R12, R23 ;  /* 0x000000170c0c9221 */ /* 0x000fe20000000000 */
[----:B------:R-:W-:-:S02]  /*7510*/  ISETP.NE.AND P1, PT, R5, R0, PT ;  /* 0x000000000500720c */ /* 0x000fc40003f25270 */
[----:B------:R-:W3:Y:S04]  /*7520*/  LDS.128 R8, [UR4+0x2b70] ;  /* 0x002b7004ff087984 */ /* 0x000ee80008000c00 */
[----:B------:R-:W4:Y:S04]  /*7530*/  @!P5 LDS R19, [R2+0x105c] ;  /* 0x00105c000213d984 */ /* 0x000f280000000800 */
[----:B------:R-:W5:Y:S04]  /*7540*/  @!P6 LDS R5, [R2+0x1060] ;  /* 0x001060000205e984 */ /* 0x000f680000000800 */
[----:B------:R-:W5:Y:S01]  /*7550*/  @!P1 LDS R21, [R2+0x1064] ;  /* 0x0010640002159984 */ /* 0x000f620000000800 */
[----:B0-----:R-:W-:Y:S01]  /*7560*/  @!P2 FADD R12, R12, R13 ;  /* 0x0000000d0c0ca221 */ /* 0x001fe20000000000 */
[----:B------:R-:W-:-:S03]  /*7570*/  ISETP.NE.AND P2, PT, R6, R0, PT ;  /* 0x000000000600720c */ /* 0x000fc60003f45270 */
[----:B-1----:R-:W-:Y:S01]  /*7580*/  @!P3 FADD R12, R12, R15 ;  /* 0x0000000f0c0cb221 */ /* 0x002fe20000000000 */
[----:B------:R-:W-:-:S03]  /*7590*/  ISETP.NE.AND P3, PT, R7, R0, PT ;  /* 0x000000000700720c */ /* 0x000fc60003f65270 */
[----:B--2---:R-:W-:Y:S01]  /*75a0*/  @!P4 FADD R12, R12, R17 ;  /* 0x000000110c0cc221 */ /* 0x004fe20000000000 */
[----:B---3--:R-:W-:-:S05]  /*75b0*/  ISETP.NE.AND P4, PT, R8, R0, PT ;  /* 0x000000000800720c */ /* 0x008fca0003f85270 */
[----:B------:R-:W0:Y:S01]  /*75c0*/  @!P2 LDS R7, [R2+0x1068] ;  /* 0x001068000207a984 */ /* 0x000e220000000800 */
[----:B----4-:R-:W-:Y:S01]  /*75d0*/  @!P5 FADD R12, R12, R19 ;  /* 0x000000130c0cd221 */ /* 0x010fe20000000000 */
[-C--:B------:R-:W-:Y:S02]  /*75e0*/  ISETP.NE.AND P5, PT, R9, R0.reuse, PT ;  /* 0x000000000900720c */ /* 0x080fe40003fa5270 */
[----:B------:R-:W1:Y:S01]  /*75f0*/  @!P3 LDS R9, [R2+0x106c] ;  /* 0x00106c000209b984 */ /* 0x000e620000000800 */
[----:B-----5:R-:W-:Y:S01]  /*7600*/  @!P6 FADD R12, R12, R5 ;  /* 0x000000050c0ce221 */ /* 0x020fe20000000000 */
[----:B------:R-:W-:-:S03]  /*7610*/  ISETP.NE.AND P6, PT, R10, R0, PT ;  /* 0x000000000a00720c */ /* 0x000fc60003fc5270 */
[----:B------:R-:W-:Y:S01]  /*7620*/  @!P1 FADD R12, R12, R21 ;  /* 0x000000150c0c9221 */ /* 0x000fe20000000000 */
[----:B------:R-:W-:Y:S01]  /*7630*/  ISETP.NE.AND P1, PT, R11, R0, PT ;  /* 0x000000000b00720c */ /* 0x000fe20003f25270 */
[----:B------:R-:W2:Y:S04]  /*7640*/  @!P4 LDS R5, [R2+0x1070] ;  /* 0x001070000205c984 */ /* 0x000ea80000000800 */
[----:B------:R-:W3:Y:S04]  /*7650*/  @!P5 LDS R11, [R2+0x1074] ;  /* 0x00107400020bd984 */ /* 0x000ee80000000800 */
[----:B------:R-:W4:Y:S04]  /*7660*/  @!P6 LDS R13, [R2+0x1078] ;  /* 0x00107800020de984 */ /* 0x000f280000000800 */
[----:B------:R-:W5:Y:S01]  /*7670*/  @!P1 LDS R15, [R2+0x107c] ;  /* 0x00107c00020f9984 */ /* 0x000f620000000800 */
[----:B0-----:R-:W-:-:S04]  /*7680*/  @!P2 FADD R12, R12, R7 ;  /* 0x000000070c0ca221 */ /* 0x001fc80000000000 */
[----:B-1----:R-:W-:-:S04]  /*7690*/  @!P3 FADD R12, R12, R9 ;  /* 0x000000090c0cb221 */ /* 0x002fc80000000000 */
[----:B--2---:R-:W-:-:S04]  /*76a0*/  @!P4 FADD R12, R12, R5 ;  /* 0x000000050c0cc221 */ /* 0x004fc80000000000 */
[----:B---3--:R-:W-:-:S04]  /*76b0*/  @!P5 FADD R12, R12, R11 ;  /* 0x0000000b0c0cd221 */ /* 0x008fc80000000000 */
[----:B----4-:R-:W-:-:S04]  /*76c0*/  @!P6 FADD R12, R12, R13 ;  /* 0x0000000d0c0ce221 */ /* 0x010fc80000000000 */
[----:B-----5:R-:W-:-:S05]  /*76d0*/  @!P1 FADD R12, R12, R15 ;  /* 0x0000000f0c0c9221 */ /* 0x020fca0000000000 */
[----:B------:R0:W-:Y:S02]  /*76e0*/  STS [R3+0x2c00], R12 ;  /* 0x002c000c03007388 */ /* 0x0001e40000000800 */
.L_x_137:
[----:B------:R-:W-:Y:S05]  /*76f0*/  BSYNC.RECONVERGENT B0 ;  /* 0x0000000000007941 */ /* 0x000fea0003800200 */
.L_x_136:
[----:B------:R-:W-:Y:S06]  /*7700*/  BAR.SYNC.DEFER_BLOCKING 0x0 ;  /* 0x0000000000007b1d */ /* 0x000fec0000010000 */
[----:B------:R-:W-:Y:S05]  /*7710*/  @!P0 EXIT ;  /* 0x000000000000894d */ /* 0x000fea0003800000 */
[----:B------:R-:W5:Y:S01]  /*7720*/  LDS R15, [R3+0x2980] ;  /* 0x00298000030f7984 */ /* 0x000f620000000800 */
[----:B--234-:R-:W2:Y:S03]  /*7730*/  LDC.64 R4, c[0x0][0x3b0] ;  /* 0x0000ec00ff047b82 */ /* 0x01cea60000000a00 */
[----:B------:R-:W3:Y:S04]  /*7740*/  LDS R17, [R3+0x2a80] ;  /* 0x002a800003117984 */ /* 0x000ee80000000800 */
[----:B------:R-:W4:Y:S01]  /*7750*/  LDS R19, [R3+0x2a00] ;  /* 0x002a000003137984 */ /* 0x000f220000000800 */
[----:B------:R-:W1:Y:S03]  /*7760*/  LDC.64 R6, c[0x0][0x3b8] ;  /* 0x0000ee00ff067b82 */ /* 0x000e660000000a00 */
[----:B------:R-:W4:Y:S04]  /*7770*/  LDS R21, [R3+0x2b00] ;  /* 0x002b000003157984 */ /* 0x000f280000000800 */
[----:B------:R-:W4:Y:S01]  /*7780*/  LDS R23, [R3+0x2380] ;  /* 0x0023800003177984 */ /* 0x000f220000000800 */
[----:B------:R-:W3:Y:S08]  /*7790*/  LDC.64 R8, c[0x0][0x3c0] ;  /* 0x0000f000ff087b82 */ /* 0x000ef00000000a00 */
[----:B------:R-:W4:Y:S01]  /*77a0*/  LDC.64 R10, c[0x0][0x3c8] ;  /* 0x0000f200ff0a7b82 */ /* 0x000f220000000a00 */
[----:B--2---:R-:W-:-:S07]  /*77b0*/  IMAD.WIDE.U32 R4, R36, 0x4, R4 ;  /* 0x0000000424047825 */ /* 0x004fce00078e0004 */
[----:B0-----:R-:W0:Y:S01]  /*77c0*/  LDC.64 R12, c[0x0][0x3d0] ;  /* 0x0000f400ff0c7b82 */ /* 0x001e220000000a00 */
[C---:B-1----:R-:W-:Y:S01]  /*77d0*/  IMAD.WIDE.U32 R6, R36.reuse, 0x4, R6 ;  /* 0x0000000424067825 */ /* 0x042fe200078e0006 */
[----:B-----5:R-:W-:Y:S03]  /*77e0*/  STG.E desc[UR8][R4.64], R15 ;  /* 0x0000000f04007986 */ /* 0x020fe6000c101908 */
[C---:B---3--:R-:W-:Y:S01]  /*77f0*/  IMAD.WIDE.U32 R8, R36.reuse, 0x4, R8 ;  /* 0x0000000424087825 */ /* 0x048fe200078e0008 */
[----:B------:R-:W-:Y:S04]  /*7800*/  STG.E desc[UR8][R6.64], R17 ;  /* 0x0000001106007986 */ /* 0x000fe8000c101908 */
[----:B----4-:R-:W-:Y:S01]  /*7810*/  STG.E desc[UR8][R8.64], R19 ;  /* 0x0000001308007986 */ /* 0x010fe2000c101908 */
[----:B------:R-:W-:-:S05]  /*7820*/  IMAD.WIDE.U32 R10, R36, 0x4, R10 ;  /* 0x00000004240a7825 */ /* 0x000fca00078e000a */
[----:B------:R-:W-:Y:S01]  /*7830*/  STG.E desc[UR8][R10.64], R21 ;  /* 0x000000150a007986 */ /* 0x000fe2000c101908 */
[----:B0-----:R-:W-:-:S05]  /*7840*/  IMAD.WIDE.U32 R36, R36, 0x4, R12 ;  /* 0x0000000424247825 */ /* 0x001fca00078e000c */
[----:B------:R-:W-:Y:S01]  /*7850*/  STG.E desc[UR8][R36.64], R23 ;  /* 0x0000001724007986 */ /* 0x000fe2000c101908 */
[----:B------:R-:W-:Y:S05]  /*7860*/  EXIT ;  /* 0x000000000000794d */ /* 0x000fea0003800000 */
        .weak           $__internal_0_$__cuda_sm20_rcp_rn_f32_slowpath
        .type           $__internal_0_$__cuda_sm20_rcp_rn_f32_slowpath,@function
        .size           $__internal_0_$__cuda_sm20_rcp_rn_f32_slowpath,($__internal_1_$__cuda_sm20_sqrt_rn_f32_slowpath - $__internal_0_$__cuda_sm20_rcp_rn_f32_slowpath)
$__internal_0_$__cuda_sm20_rcp_rn_f32_slowpath:
[----:B------:R-:W-:Y:S01]  /*7870*/  SHF.L.U32 R4, R9, 0x1, RZ ;  /* 0x0000000109047819 */ /* 0x000fe200000006ff */
[----:B------:R-:W-:Y:S03]  /*7880*/  BSSY.RECONVERGENT B2, `(.L_x_138) ;  /* 0x0000031000027945 */ /* 0x000fe60003800200 */
[----:B------:R-:W-:Y:S01]  /*7890*/  SHF.R.U32.HI R11, RZ, 0x18, R4 ;  /* 0x00000018ff0b7819 */ /* 0x000fe20000011604 */
[----:B------:R-:W-:-:S03]  /*78a0*/  IMAD.MOV.U32 R4, RZ, RZ, R9 ;  /* 0x000000ffff047224 */ /* 0x000fc600078e0009 */
[----:B------:R-:W-:-:S13]  /*78b0*/  ISETP.NE.U32.AND P1, PT, R11, RZ, PT ;  /* 0x000000ff0b00720c */ /* 0x000fda0003f25070 */
[----:B------:R-:W-:Y:S05]  /*78c0*/  @P1 BRA `(.L_x_139) ;  /* 0x0000000000281947 */ /* 0x000fea0003800000 */
[----:B------:R-:W-:-:S04]  /*78d0*/  SHF.L.U32 R5, R4, 0x1, RZ ;  /* 0x0000000104057819 */ /* 0x000fc800000006ff */
[----:B------:R-:W-:-:S13]  /*78e0*/  ISETP.NE.AND P1, PT, R5, RZ, PT ;  /* 0x000000ff0500720c */ /* 0x000fda0003f25270 */
[----:B------:R-:W-:Y:S01]  /*78f0*/  @P1 FFMA R7, R4, 1.84467440737095516160e+19, RZ ;  /* 0x5f80000004071823 */ /* 0x000fe200000000ff */
[----:B------:R-:W-:Y:S08]  /*7900*/  @!P1 MUFU.RCP R6, R4 ;  /* 0x0000000400069308 */ /* 0x000ff00000001000 */
[----:B------:R-:W0:Y:S02]  /*7910*/  @P1 MUFU.RCP R8, R7 ;  /* 0x0000000700081308 */ /* 0x000e240000001000 */
[----:B0-----:R-:W-:-:S04]  /*7920*/  @P1 FFMA R5, R7, R8, -1 ;  /* 0xbf80000007051423 */ /* 0x001fc80000000008 */
[----:B------:R-:W-:-:S04]  /*7930*/  @P1 FADD.FTZ R5, -R5, -RZ ;  /* 0x800000ff05051221 */ /* 0x000fc80000010100 */
[----:B------:R-:W-:-:S04]  /*7940*/  @P1 FFMA R5, R8, R5, R8 ;  /* 0x0000000508051223 */ /* 0x000fc80000000008 */
[----:B------:R-:W-:Y:S01]  /*7950*/  @P1 FFMA R6, R5, 1.84467440737095516160e+19, RZ ;  /* 0x5f80000005061823 */ /* 0x000fe200000000ff */
[----:B------:R-:W-:Y:S06]  /*7960*/  BRA `(.L_x_140) ;  /* 0x0000000000887947 */ /* 0x000fec0003800000 */
.L_x_139:
[----:B------:R-:W-:-:S04]  /*7970*/  IADD3 R12, PT, PT, R11, -0xfd, RZ ;  /* 0xffffff030b0c7810 */ /* 0x000fc80007ffe0ff */
[----:B------:R-:W-:-:S13]  /*7980*/  ISETP.GT.U32.AND P1, PT, R12, 0x1, PT ;  /* 0x000000010c00780c */ /* 0x000fda0003f24070 */
[----:B------:R-:W-:Y:S05]  /*7990*/  @P1 BRA `(.L_x_141) ;  /* 0x0000000000781947 */ /* 0x000fea0003800000 */
[----:B------:R-:W-:Y:S02]  /*79a0*/  LOP3.LUT R5, R4, 0x7fffff, RZ, 0xc0, !PT ;  /* 0x007fffff04057812 */ /* 0x000fe400078ec0ff */
[----:B------:R-:W-:Y:S02]  /*79b0*/  MOV R9, 0x3 ;  /* 0x0000000300097802 */ /* 0x000fe40000000f00 */
[----:B------:R-:W-:Y:S02]  /*79c0*/  LOP3.LUT R5, R5, 0x3f800000, RZ, 0xfc, !PT ;  /* 0x3f80000005057812 */ /* 0x000fe400078efcff */
[----:B------:R-:W-:Y:S02]  /*79d0*/  SHF.L.U32 R9, R9, R12, RZ ;  /* 0x0000000c09097219 */ /* 0x000fe400000006ff */
[----:B------:R-:W0:Y:S02]  /*79e0*/  MUFU.RCP R6, R5 ;  /* 0x0000000500067308 */ /* 0x000e240000001000 */
[----:B0-----:R-:W-:-:S04]  /*79f0*/  FFMA R7, R5, R6, -1 ;  /* 0xbf80000005077423 */ /* 0x001fc80000000006 */
[----:B------:R-:W-:-:S04]  /*7a00*/  FADD.FTZ R7, -R7, -RZ ;  /* 0x800000ff07077221 */ /* 0x000fc80000010100 */
[CCC-:B------:R-:W-:Y:S01]  /*7a10*/  FFMA.RM R8, R6.reuse, R7.reuse, R6.reuse ;  /* 0x0000000706087223 */ /* 0x1c0fe20000004006 */
[----:B------:R-:W-:-:S04]  /*7a20*/  FFMA.RP R7, R6, R7, R6 ;  /* 0x0000000706077223 */ /* 0x000fc80000008006 */
[C---:B------:R-:W-:Y:S02]  /*7a30*/  LOP3.LUT R6, R8.reuse, 0x7fffff, RZ, 0xc0, !PT ;  /* 0x007fffff08067812 */ /* 0x040fe400078ec0ff */
[----:B------:R-:W-:Y:S02]  /*7a40*/  FSETP.NEU.FTZ.AND P1, PT, R8, R7, PT ;  /* 0x000000070800720b */ /* 0x000fe40003f3d000 */
[----:B------:R-:W-:Y:S02]  /*7a50*/  LOP3.LUT R6, R6, 0x800000, RZ, 0xfc, !PT ;  /* 0x0080000006067812 */ /* 0x000fe400078efcff */
[----:B------:R-:W-:Y:S02]  /*7a60*/  SEL R7, RZ, 0xffffffff, !P1 ;  /* 0xffffffffff077807 */ /* 0x000fe40004800000 */
[----:B------:R-:W-:Y:S02]  /*7a70*/  LOP3.LUT R9, R9, R6, RZ, 0xc0, !PT ;  /* 0x0000000609097212 */ /* 0x000fe400078ec0ff */
[----:B------:R-:W-:-:S02]  /*7a80*/  IADD3 R7, PT, PT, -R7, RZ, RZ ;  /* 0x000000ff07077210 */ /* 0x000fc40007ffe1ff */
[-C--:B------:R-:W-:Y:S02]  /*7a90*/  SHF.R.U32.HI R9, RZ, R12.reuse, R9 ;  /* 0x0000000cff097219 */ /* 0x080fe40000011609 */
[----:B------:R-:W-:Y:S02]  /*7aa0*/  LOP3.LUT P2, RZ, R7, R12, R6, 0xf8, !PT ;  /* 0x0000000c07ff7212 */ /* 0x000fe4000784f806 */
[C---:B------:R-:W-:Y:S02]  /*7ab0*/  LOP3.LUT P1, RZ, R9.reuse, 0x1, RZ, 0xc0, !PT ;  /* 0x0000000109ff7812 */ /* 0x040fe4000782c0ff */
[----:B------:R-:W-:-:S04]  /*7ac0*/  LOP3.LUT P3, RZ, R9, 0x2, RZ, 0xc0, !PT ;  /* 0x0000000209ff7812 */ /* 0x000fc8000786c0ff */
[----:B------:R-:W-:Y:S02]  /*7ad0*/  PLOP3.LUT P1, PT, P1, P2, P3, 0xe0, 0x0 ;  /* 0x000000000000781c */ /* 0x000fe40000f25c30 */
[----:B------:R-:W-:Y:S02]  /*7ae0*/  LOP3.LUT P2, RZ, R4, 0x7fffff, RZ, 0xc0, !PT ;  /* 0x007fffff04ff7812 */ /* 0x000fe4000784c0ff */
[----:B------:R-:W-:-:S04]  /*7af0*/  SEL R5, RZ, 0x1, !P1 ;  /* 0x00000001ff057807 */ /* 0x000fc80004800000 */
[----:B------:R-:W-:-:S04]  /*7b00*/  IADD3 R5, PT, PT, -R5, RZ, RZ ;  /* 0x000000ff05057210 */ /* 0x000fc80007ffe1ff */
[----:B------:R-:W-:Y:S02]  /*7b10*/  ISETP.GE.AND P1, PT, R5, RZ, PT ;  /* 0x000000ff0500720c */ /* 0x000fe40003f26270 */
[----:B------:R-:W-:-:S04]  /*7b20*/  IADD3 R5, PT, PT, R11, -0xfc, RZ ;  /* 0xffffff040b057810 */ /* 0x000fc80007ffe0ff */
[----:B------:R-:W-:-:S07]  /*7b30*/  SHF.R.U32.HI R5, RZ, R5, R6 ;  /* 0x00000005ff057219 */ /* 0x000fce0000011606 */
[----:B------:R-:W-:-:S05]  /*7b40*/  @!P1 IADD3 R5, PT, PT, R5, 0x1, RZ ;  /* 0x0000000105059810 */ /* 0x000fca0007ffe0ff */
[----:B------:R-:W-:-:S05]  /*7b50*/  @!P2 IMAD.SHL.U32 R5, R5, 0x2, RZ ;  /* 0x000000020505a824 */ /* 0x000fca00078e00ff */
[----:B------:R-:W-:Y:S01]  /*7b60*/  LOP3.LUT R6, R5, 0x80000000, R4, 0xf8, !PT ;  /* 0x8000000005067812 */ /* 0x000fe200078ef804 */
[----:B------:R-:W-:Y:S06]  /*7b70*/  BRA `(.L_x_140) ;  /* 0x0000000000047947 */ /* 0x000fec0003800000 */
.L_x_141:
[----:B------:R0:W1:Y:S02]  /*7b80*/  MUFU.RCP R6, R4 ;  /* 0x0000000400067308 */ /* 0x0000640000001000 */
.L_x_140:
[----:B------:R-:W-:Y:S05]  /*7b90*/  BSYNC.RECONVERGENT B2 ;  /* 0x0000000000027941 */ /* 0x000fea0003800200 */
.L_x_138:
[----:B------:R-:W-:Y:S01]  /*7ba0*/  HFMA2 R5, -RZ, RZ, 0, 0 ;  /* 0x00000000ff057431 */ /* 0x000fe200000001ff */
[----:B0-----:R-:W-:-:S04]  /*7bb0*/  MOV R4, R10 ;  /* 0x0000000a00047202 */ /* 0x001fc80000000f00 */
[----:B-1----:R-:W-:Y:S05]  /*7bc0*/  RET.REL.NODEC R4 `(mega_fused_pocket_detection) ;  /* 0xffffff84040c7950 */ /* 0x002fea0003c3ffff */
        .weak           $__internal_1_$__cuda_sm20_sqrt_rn_f32_slowpath
        .type           $__internal_1_$__cuda_sm20_sqrt_rn_f32_slowpath,@function
        .size           $__internal_1_$__cuda_sm20_sqrt_rn_f32_slowpath,($__internal_2_$__cuda_sm3x_div_rn_noftz_f32_slowpath - $__internal_1_$__cuda_sm20_sqrt_rn_f32_slowpath)
$__internal_1_$__cuda_sm20_sqrt_rn_f32_slowpath:
[----:B------:R-:W-:-:S13]  /*7bd0*/  LOP3.LUT P0, RZ, R2, 0x7fffffff, RZ, 0xc0, !PT ;  /* 0x7fffffff02ff7812 */ /* 0x000fda000780c0ff */
[----:B------:R-:W-:Y:S01]  /*7be0*/  @!P0 MOV R5, R2 ;  /* 0x0000000200058202 */ /* 0x000fe20000000f00 */
[----:B------:R-:W-:Y:S06]  /*7bf0*/  @!P0 BRA `(.L_x_142) ;  /* 0x0000000000408947 */ /* 0x000fec0003800000 */
[----:B------:R-:W-:-:S13]  /*7c00*/  FSETP.GEU.FTZ.AND P0, PT, R2, RZ, PT ;  /* 0x000000ff0200720b */ /* 0x000fda0003f1e000 */
[----:B------:R-:W-:Y:S01]  /*7c10*/  @!P0 MOV R5, 0x7fffffff ;  /* 0x7fffffff00058802 */ /* 0x000fe20000000f00 */
[----:B------:R-:W-:Y:S06]  /*7c20*/  @!P0 BRA `(.L_x_142) ;  /* 0x0000000000348947 */ /* 0x000fec0003800000 */
[----:B------:R-:W-:-:S13]  /*7c30*/  FSETP.GTU.FTZ.AND P0, PT, |R2|, +INF , PT ;  /* 0x7f8000000200780b */ /* 0x000fda0003f1c200 */
[----:B------:R-:W-:Y:S01]  /*7c40*/  @P0 FADD.FTZ R5, R2, 1 ;  /* 0x3f80000002050421 */ /* 0x000fe20000010000 */
[----:B------:R-:W-:Y:S06]  /*7c50*/  @P0 BRA `(.L_x_142) ;  /* 0x0000000000280947 */ /* 0x000fec0003800000 */
[----:B------:R-:W-:-:S13]  /*7c60*/  FSETP.NEU.FTZ.AND P0, PT, |R2|, +INF , PT ;  /* 0x7f8000000200780b */ /* 0x000fda0003f1d200 */
[----:B------:R-:W-:-:S04]  /*7c70*/  @P0 FFMA R7, R2, 1.84467440737095516160e+19, RZ ;  /* 0x5f80000002070823 */ /* 0x000fc800000000ff */
[----:B------:R-:W0:Y:S02]  /*7c80*/  @P0 MUFU.RSQ R8, R7 ;  /* 0x0000000700080308 */ /* 0x000e240000001400 */
[----:B0-----:R-:W-:Y:S01]  /*7c90*/  @P0 FMUL.FTZ R10, R7, R8 ;  /* 0x00000008070a0220 */ /* 0x001fe20000410000 */
[----:B------:R-:W-:-:S03]  /*7ca0*/  @P0 FMUL.FTZ R8, R8, 0.5 ;  /* 0x3f00000008080820 */ /* 0x000fc60000410000 */
[----:B------:R-:W-:-:S04]  /*7cb0*/  @P0 FADD.FTZ R5, -R10, -RZ ;  /* 0x800000ff0a050221 */ /* 0x000fc80000010100 */
[----:B------:R-:W-:Y:S01]  /*7cc0*/  @P0 FFMA R9, R10, R5, R7 ;  /* 0x000000050a090223 */ /* 0x000fe20000000007 */
[----:B------:R-:W-:-:S03]  /*7cd0*/  @!P0 MOV R5, R2 ;  /* 0x0000000200058202 */ /* 0x000fc60000000f00 */
[----:B------:R-:W-:-:S04]  /*7ce0*/  @P0 FFMA R8, R9, R8, R10 ;  /* 0x0000000809080223 */ /* 0x000fc8000000000a */
[----:B------:R-:W-:-:S07]  /*7cf0*/  @P0 FMUL.FTZ R5, R8, 2.3283064365386962891e-10 ;  /* 0x2f80000008050820 */ /* 0x000fce0000410000 */
.L_x_142:
[----:B------:R-:W-:Y:S01]  /*7d00*/  HFMA2 R9, -RZ, RZ, 0, 0 ;  /* 0x00000000ff097431 */ /* 0x000fe200000001ff */
[----:B------:R-:W-:-:S04]  /*7d10*/  MOV R8, R11 ;  /* 0x0000000b00087202 */ /* 0x000fc80000000f00 */
[----:B------:R-:W-:Y:S05]  /*7d20*/  RET.REL.NODEC R8 `(mega_fused_pocket_detection) ;  /* 0xffffff8008b47950 */ /* 0x000fea0003c3ffff */
        .weak           $__internal_2_$__cuda_sm3x_div_rn_noftz_f32_slowpath
        .type           $__internal_2_$__cuda_sm3x_div_rn_noftz_f32_slowpath,@function
        .size           $__internal_2_$__cuda_sm3x_div_rn_noftz_f32_slowpath,(.L_x_157 - $__internal_2_$__cuda_sm3x_div_rn_noftz_f32_slowpath)
$__internal_2_$__cuda_sm3x_div_rn_noftz_f32_slowpath:
[----:B------:R-:W-:Y:S01]  /*7d30*/  SHF.R.U32.HI R14, RZ, 0x17, R9 ;  /* 0x00000017ff0e7819 */ /* 0x000fe20000011609 */
[----:B------:R-:W-:Y:S01]  /*7d40*/  BSSY.RECONVERGENT B1, `(.L_x_143) ;  /* 0x0000062000017945 */ /* 0x000fe20003800200 */
[----:B------:R-:W-:Y:S02]  /*7d50*/  SHF.R.U32.HI R15, RZ, 0x17, R4 ;  /* 0x00000017ff0f7819 */ /* 0x000fe40000011604 */
[----:B------:R-:W-:Y:S02]  /*7d60*/  LOP3.LUT R14, R14, 0xff, RZ, 0xc0, !PT ;  /* 0x000000ff0e0e7812 */ /* 0x000fe400078ec0ff */
[----:B------:R-:W-:-:S03]  /*7d70*/  LOP3.LUT R19, R15, 0xff, RZ, 0xc0, !PT ;  /* 0x000000ff0f137812 */ /* 0x000fc600078ec0ff */
[----:B------:R-:W-:Y:S01]  /*7d80*/  VIADD R17, R14, 0xffffffff ;  /* 0xffffffff0e117836 */ /* 0x000fe20000000000 */
[----:B------:R-:W-:-:S04]  /*7d90*/  IADD3 R16, PT, PT, R19, -0x1, RZ ;  /* 0xffffffff13107810 */ /* 0x000fc80007ffe0ff */
[----:B------:R-:W-:-:S04]  /*7da0*/  ISETP.GT.U32.AND P1, PT, R17, 0xfd, PT ;  /* 0x000000fd1100780c */ /* 0x000fc80003f24070 */
[----:B------:R-:W-:-:S13]  /*7db0*/  ISETP.GT.U32.OR P1, PT, R16, 0xfd, P1 ;  /* 0x000000fd1000780c */ /* 0x000fda0000f24470 */
[----:B------:R-:W-:Y:S01]  /*7dc0*/  @!P1 MOV R15, RZ ;  /* 0x000000ff000f9202 */ /* 0x000fe20000000f00 */
[----:B------:R-:W-:Y:S06]  /*7dd0*/  @!P1 BRA `(.L_x_144) ;  /* 0x00000000005c9947 */ /* 0x000fec0003800000 */
[----:B------:R-:W-:Y:S02]  /*7de0*/  FSETP.GTU.FTZ.AND P1, PT, |R4|, +INF , PT ;  /* 0x7f8000000400780b */ /* 0x000fe40003f3c200 */
[----:B------:R-:W-:-:S04]  /*7df0*/  FSETP.GTU.FTZ.AND P2, PT, |R9|, +INF , PT ;  /* 0x7f8000000900780b */ /* 0x000fc80003f5c200 */
[----:B------:R-:W-:-:S13]  /*7e00*/  PLOP3.LUT P1, PT, P1, P2, PT, 0xf8, 0x8f ;  /* 0x00000000008f781c */ /* 0x000fda0000f25f70 */
[----:B------:R-:W-:Y:S05]  /*7e10*/  @P1 BRA `(.L_x_145) ;  /* 0x00000004004c1947 */ /* 0x000fea0003800000 */
[----:B------:R-:W-:-:S13]  /*7e20*/  LOP3.LUT P1, RZ, R9, 0x7fffffff, R4, 0xc8, !PT ;  /* 0x7fffffff09ff7812 */ /* 0x000fda000782c804 */
[----:B------:R-:W-:Y:S05]  /*7e30*/  @!P1 BRA `(.L_x_146) ;  /* 0x00000004003c9947 */ /* 0x000fea0003800000 */
[C---:B------:R-:W-:Y:S02]  /*7e40*/  FSETP.NEU.FTZ.AND P1, PT, |R4|.reuse, +INF , PT ;  /* 0x7f8000000400780b */ /* 0x040fe40003f3d200 */
[----:B------:R-:W-:Y:S02]  /*7e50*/  FSETP.NEU.FTZ.AND P3, PT, |R9|, +INF , PT ;  /* 0x7f8000000900780b */ /* 0x000fe40003f7d200 */
[----:B------:R-:W-:-:S11]  /*7e60*/  FSETP.NEU.FTZ.AND P2, PT, |R4|, +INF , PT ;  /* 0x7f8000000400780b */ /* 0x000fd60003f5d200 */
[----:B------:R-:W-:Y:S05]  /*7e70*/  @!P3 BRA !P1, `(.L_x_146) ;  /* 0x00000004002cb947 */ /* 0x000fea0004800000 */
[----:B------:R-:W-:-:S04]  /*7e80*/  LOP3.LUT P1, RZ, R4, 0x7fffffff, RZ, 0xc0, !PT ;  /* 0x7fffffff04ff7812 */ /* 0x000fc8000782c0ff */
[----:B------:R-:W-:-:S13]  /*7e90*/  PLOP3.LUT P1, PT, P3, P1, PT, 0x2f, 0xf2 ;  /* 0x0000000000f2781c */ /* 0x000fda0001f22577 */
[----:B------:R-:W-:Y:S05]  /*7ea0*/  @P1 BRA `(.L_x_147) ;  /* 0x0000000400181947 */ /* 0x000fea0003800000 */
[----:B------:R-:W-:-:S04]  /*7eb0*/  LOP3.LUT P1, RZ, R9, 0x7fffffff, RZ, 0xc0, !PT ;  /* 0x7fffffff09ff7812 */ /* 0x000fc8000782c0ff */
[----:B------:R-:W-:-:S13]  /*7ec0*/  PLOP3.LUT P1, PT, P2, P1, PT, 0x2f, 0xf2 ;  /* 0x0000000000f2781c */ /* 0x000fda0001722577 */
[----:B------:R-:W-:Y:S05]  /*7ed0*/  @P1 BRA `(.L_x_148) ;  /* 0x0000000400001947 */ /* 0x000fea0003800000 */
[----:B------:R-:W-:Y:S02]  /*7ee0*/  ISETP.GE.AND P1, PT, R16, RZ, PT ;  /* 0x000000ff1000720c */ /* 0x000fe40003f26270 */
[----:B------:R-:W-:-:S11]  /*7ef0*/  ISETP.GE.AND P2, PT, R17, RZ, PT ;  /* 0x000000ff1100720c */ /* 0x000fd60003f46270 */
[----:B------:R-:W-:Y:S01]  /*7f00*/  @P1 MOV R15, RZ ;  /* 0x000000ff000f1202 */ /* 0x000fe20000000f00 */
[----:B------:R-:W-:Y:S01]  /*7f10*/  @!P1 FFMA R4, R4, 1.84467440737095516160e+19, RZ ;  /* 0x5f80000004049823 */ /* 0x000fe200000000ff */
[----:B------:R-:W-:Y:S01]  /*7f20*/  @!P1 MOV R15, 0xffffffc0 ;  /* 0xffffffc0000f9802 */ /* 0x000fe20000000f00 */
[----:B------:R-:W-:-:S03]  /*7f30*/  @!P2 FFMA R9, R9, 1.84467440737095516160e+19, RZ ;  /* 0x5f8000000909a823 */ /* 0x000fc600000000ff */
[----:B------:R-:W-:-:S07]  /*7f40*/  @!P2 IADD3 R15, PT, PT, R15, 0x40, RZ ;  /* 0x000000400f0fa810 */ /* 0x000fce0007ffe0ff */
.L_x_144:
[----:B------:R-:W-:Y:S01]  /*7f50*/  LEA R16, R14, 0xc0800000, 0x17 ;  /* 0xc08000000e107811 */ /* 0x000fe200078eb8ff */
[----:B------:R-:W-:Y:S01]  /*7f60*/  BSSY.RECONVERGENT B2, `(.L_x_149) ;  /* 0x0000036000027945 */ /* 0x000fe20003800200 */
[----:B------:R-:W-:Y:S02]  /*7f70*/  IADD3 R19, PT, PT, R19, -0x7f, RZ ;  /* 0xffffff8113137810 */ /* 0x000fe40007ffe0ff */
[----:B------:R-:W-:-:S03]  /*7f80*/  IADD3 R18, PT, PT, -R16, R9, RZ ;  /* 0x0000000910127210 */ /* 0x000fc60007ffe1ff */
[C---:B------:R-:W-:Y:S01]  /*7f90*/  IMAD R4, R19.reuse, -0x800000, R4 ;  /* 0xff80000013047824 */ /* 0x040fe200078e0204 */
[----:B------:R0:W1:Y:S01]  /*7fa0*/  MUFU.RCP R9, R18 ;  /* 0x0000001200097308 */ /* 0x0000620000001000 */
[----:B------:R-:W-:Y:S01]  /*7fb0*/  FADD.FTZ R17, -R18, -RZ ;  /* 0x800000ff12117221 */ /* 0x000fe20000010100 */
[----:B0-----:R-:W-:-:S05]  /*7fc0*/  IADD3 R18, PT, PT, R19, 0x7f, -R14 ;  /* 0x0000007f13127810 */ /* 0x001fca0007ffe80e */
[----:B------:R-:W-:Y:S02]  /*7fd0*/  IMAD.IADD R15, R18, 0x1, R15 ;  /* 0x00000001120f7824 */ /* 0x000fe400078e020f */
[----:B-1----:R-:W-:-:S04]  /*7fe0*/  FFMA R16, R9, R17, 1 ;  /* 0x3f80000009107423 */ /* 0x002fc80000000011 */
[----:B------:R-:W-:-:S04]  /*7ff0*/  FFMA R9, R9, R16, R9 ;  /* 0x0000001009097223 */ /* 0x000fc80000000009 */
[----:B------:R-:W-:-:S04]  /*8000*/  FFMA R16, R4, R9, RZ ;  /* 0x0000000904107223 */ /* 0x000fc800000000ff */
[----:B------:R-:W-:-:S04]  /*8010*/  FFMA R20, R17, R16, R4 ;  /* 0x0000001011147223 */ /* 0x000fc80000000004 */
[----:B------:R-:W-:-:S04]  /*8020*/  FFMA R16, R9, R20, R16 ;  /* 0x0000001409107223 */ /* 0x000fc80000000010 */
[----:B------:R-:W-:-:S04]  /*8030*/  FFMA R17, R17, R16, R4 ;  /* 0x0000001011117223 */ /* 0x000fc80000000004 */
[----:B------:R-:W-:-:S05]  /*8040*/  FFMA R4, R9, R17, R16 ;  /* 0x0000001109047223 */ /* 0x000fca0000000010 */
[----:B------:R-:W-:-:S04]  /*8050*/  SHF.R.U32.HI R14, RZ, 0x17, R4 ;  /* 0x00000017ff0e7819 */ /* 0x000fc80000011604 */
[----:B------:R-:W-:-:S04]  /*8060*/  LOP3.LUT R14, R14, 0xff, RZ, 0xc0, !PT ;  /* 0x000000ff0e0e7812 */ /* 0x000fc800078ec0ff */
[----:B------:R-:W-:-:S04]  /*8070*/  IADD3 R18, PT, PT, R14, R15, RZ ;  /* 0x0000000f0e127210 */ /* 0x000fc80007ffe0ff */
[----:B------:R-:W-:-:S04]  /*8080*/  IADD3 R14, PT, PT, R18, -0x1, RZ ;  /* 0xffffffff120e7810 */ /* 0x000fc80007ffe0ff */
[----:B------:R-:W-:-:S13]  /*8090*/  ISETP.GE.U32.AND P1, PT, R14, 0xfe, PT ;  /* 0x000000fe0e00780c */ /* 0x000fda0003f26070 */
[----:B------:R-:W-:Y:S05]  /*80a0*/  @!P1 BRA `(.L_x_150) ;  /* 0x0000000000809947 */ /* 0x000fea0003800000 */
[----:B------:R-:W-:-:S13]  /*80b0*/  ISETP.GT.AND P1, PT, R18, 0xfe, PT ;  /* 0x000000fe1200780c */ /* 0x000fda0003f24270 */
[----:B------:R-:W-:Y:S05]  /*80c0*/  @P1 BRA `(.L_x_151) ;  /* 0x00000000006c1947 */ /* 0x000fea0003800000 */
[----:B------:R-:W-:-:S13]  /*80d0*/  ISETP.GE.AND P1, PT, R18, 0x1, PT ;  /* 0x000000011200780c */ /* 0x000fda0003f26270 */
[----:B------:R-:W-:Y:S05]  /*80e0*/  @P1 BRA `(.L_x_152) ;  /* 0x0000000000741947 */ /* 0x000fea0003800000 */
[----:B------:R-:W-:Y:S02]  /*80f0*/  ISETP.GE.AND P1, PT, R18, -0x18, PT ;  /* 0xffffffe81200780c */ /* 0x000fe40003f26270 */
[----:B------:R-:W-:-:S11]  /*8100*/  LOP3.LUT R4, R4, 0x80000000, RZ, 0xc0, !PT ;  /* 0x8000000004047812 */ /* 0x000fd600078ec0ff */
[----:B------:R-:W-:Y:S05]  /*8110*/  @!P1 BRA `(.L_x_152) ;  /* 0x0000000000689947 */ /* 0x000fea0003800000 */
[CCC-:B------:R-:W-:Y:S01]  /*8120*/  FFMA.RZ R14, R9.reuse, R17.reuse, R16.reuse ;  /* 0x00000011090e7223 */ /* 0x1c0fe2000000c010 */
[C---:B------:R-:W-:Y:S02]  /*8130*/  ISETP.NE.AND P3, PT, R18.reuse, RZ, PT ;  /* 0x000000ff1200720c */ /* 0x040fe40003f65270 */
[----:B------:R-:W-:Y:S02]  /*8140*/  ISETP.NE.AND P2, PT, R18, RZ, PT ;  /* 0x000000ff1200720c */ /* 0x000fe40003f45270 */
[----:B------:R-:W-:Y:S01]  /*8150*/  LOP3.LUT R15, R14, 0x7fffff, RZ, 0xc0, !PT ;  /* 0x007fffff0e0f7812 */ /* 0x000fe200078ec0ff */
[CCC-:B------:R-:W-:Y:S01]  /*8160*/  FFMA.RP R14, R9.reuse, R17.reuse, R16.reuse ;  /* 0x00000011090e7223 */ /* 0x1c0fe20000008010 */
[----:B------:R-:W-:Y:S01]  /*8170*/  FFMA.RM R9, R9, R17, R16 ;  /* 0x0000001109097223 */ /* 0x000fe20000004010 */
[----:B------:R-:W-:Y:S02]  /*8180*/  IADD3 R16, PT, PT, R18, 0x20, RZ ;  /* 0x0000002012107810 */ /* 0x000fe40007ffe0ff */
[----:B------:R-:W-:-:S02]  /*8190*/  LOP3.LUT R15, R15, 0x800000, RZ, 0xfc, !PT ;  /* 0x008000000f0f7812 */ /* 0x000fc400078efcff */
[----:B------:R-:W-:Y:S02]  /*81a0*/  IADD3 R17, PT, PT, -R18, RZ, RZ ;  /* 0x000000ff12117210 */ /* 0x000fe40007ffe1ff */
[----:B------:R-:W-:Y:S02]  /*81b0*/  SHF.L.U32 R16, R15, R16, RZ ;  /* 0x000000100f107219 */ /* 0x000fe400000006ff */
[----:B------:R-:W-:Y:S02]  /*81c0*/  FSETP.NEU.FTZ.AND P1, PT, R14, R9, PT ;  /* 0x000000090e00720b */ /* 0x000fe40003f3d000 */
[----:B------:R-:W-:Y:S02]  /*81d0*/  SEL R14, R17, RZ, P3 ;  /* 0x000000ff110e7207 */ /* 0x000fe40001800000 */
[----:B------:R-:W-:Y:S02]  /*81e0*/  ISETP.NE.AND P2, PT, R16, RZ, P2 ;  /* 0x000000ff1000720c */ /* 0x000fe40001745270 */
[----:B------:R-:W-:-:S02]  /*81f0*/  SHF.R.U32.HI R14, RZ, R14, R15 ;  /* 0x0000000eff0e7219 */ /* 0x000fc4000001160f */
[----:B------:R-:W-:Y:S02]  /*8200*/  PLOP3.LUT P1, PT, P1, P2, PT, 0xf8, 0x8f ;  /* 0x00000000008f781c */ /* 0x000fe40000f25f70 */
[----:B------:R-:W-:Y:S02]  /*8210*/  SHF.R.U32.HI R16, RZ, 0x1, R14 ;  /* 0x00000001ff107819 */ /* 0x000fe4000001160e */
[----:B------:R-:W-:-:S04]  /*8220*/  SEL R9, RZ, 0x1, !P1 ;  /* 0x00000001ff097807 */ /* 0x000fc80004800000 */
[----:B------:R-:W-:-:S04]  /*8230*/  LOP3.LUT R9, R9, 0x1, R16, 0xf8, !PT ;  /* 0x0000000109097812 */ /* 0x000fc800078ef810 */
[----:B------:R-:W-:-:S04]  /*8240*/  LOP3.LUT R9, R9, R14, RZ, 0xc0, !PT ;  /* 0x0000000e09097212 */ /* 0x000fc800078ec0ff */
[----:B------:R-:W-:-:S04]  /*8250*/  IADD3 R9, PT, PT, R16, R9, RZ ;  /* 0x0000000910097210 */ /* 0x000fc80007ffe0ff */
[----:B------:R-:W-:Y:S01]  /*8260*/  LOP3.LUT R4, R9, R4, RZ, 0xfc, !PT ;  /* 0x0000000409047212 */ /* 0x000fe200078efcff */
[----:B------:R-:W-:Y:S06]  /*8270*/  BRA `(.L_x_152) ;  /* 0x0000000000107947 */ /* 0x000fec0003800000 */
.L_x_151:
[----:B------:R-:W-:-:S04]  /*8280*/  LOP3.LUT R4, R4, 0x80000000, RZ, 0xc0, !PT ;  /* 0x8000000004047812 */ /* 0x000fc800078ec0ff */
[----:B------:R-:W-:Y:S01]  /*8290*/  LOP3.LUT R4, R4, 0x7f800000, RZ, 0xfc, !PT ;  /* 0x7f80000004047812 */ /* 0x000fe200078efcff */
[----:B------:R-:W-:Y:S06]  /*82a0*/  BRA `(.L_x_152) ;  /* 0x0000000000047947 */ /* 0x000fec0003800000 */
.L_x_150:
[----:B------:R-:W-:-:S07]  /*82b0*/  LEA R4, R15, R4, 0x17 ;  /* 0x000000040f047211 */ /* 0x000fce00078eb8ff */
.L_x_152:
[----:B------:R-:W-:Y:S05]  /*82c0*/  BSYNC.RECONVERGENT B2 ;  /* 0x0000000000027941 */ /* 0x000fea0003800200 */
.L_x_149:
[----:B------:R-:W-:Y:S05]  /*82d0*/  BRA `(.L_x_153) ;  /* 0x0000000000207947 */ /* 0x000fea0003800000 */
.L_x_148:
[----:B------:R-:W-:-:S04]  /*82e0*/  LOP3.LUT R4, R9, 0x80000000, R4, 0x48, !PT ;  /* 0x8000000009047812 */ /* 0x000fc800078e4804 */
[----:B------:R-:W-:Y:S01]  /*82f0*/  LOP3.LUT R4, R4, 0x7f800000, RZ, 0xfc, !PT ;  /* 0x7f80000004047812 */ /* 0x000fe200078efcff */
[----:B------:R-:W-:Y:S06]  /*8300*/  BRA `(.L_x_153) ;  /* 0x0000000000147947 */ /* 0x000fec0003800000 */
.L_x_147:
[----:B------:R-:W-:Y:S01]  /*8310*/  LOP3.LUT R4, R9, 0x80000000, R4, 0x48, !PT ;  /* 0x8000000009047812 */ /* 0x000fe200078e4804 */
[----:B------:R-:W-:Y:S06]  /*8320*/  BRA `(.L_x_153) ;  /* 0x00000000000c7947 */ /* 0x000fec0003800000 */
.L_x_146:
[----:B------:R-:W0:Y:S01]  /*8330*/  MUFU.RSQ R4, -QNAN ;  /* 0xffc0000000047908 */ /* 0x000e220000001400 */
[----:B------:R-:W-:Y:S05]  /*8340*/  BRA `(.L_x_153) ;  /* 0x0000000000047947 */ /* 0x000fea0003800000 */
.L_x_145:
[----:B------:R-:W-:-:S07]  /*8350*/  FADD.FTZ R4, R4, R9 ;  /* 0x0000000904047221 */ /* 0x000fce0000010000 */
.L_x_153:
[----:B------:R-:W-:Y:S05]  /*8360*/  BSYNC.RECONVERGENT B1 ;  /* 0x0000000000017941 */ /* 0x000fea0003800200 */
.L_x_143:
[----:B------:R-:W-:-:S04]  /*8370*/  HFMA2 R9, -RZ, RZ, 0, 0 ;  /* 0x00000000ff097431 */ /* 0x000fc800000001ff */
[----:B0-----:R-:W-:Y:S05]  /*8380*/  RET.REL.NODEC R8 `(mega_fused_pocket_detection) ;  /* 0xffffff7c081c7950 */ /* 0x001fea0003c3ffff */
.L_x_154:
[----:B------:R-:W-:-:S00]  /*8390*/  BRA `(.L_x_154) ;  /* 0xfffffffc00fc7947 */ /* 0x000fc0000383ffff */
[----:B------:R-:W-:-:S00]  /*83a0*/  NOP ;  /* 0x0000000000007918 */ /* 0x000fc00000000000 */
        /* <DEDUP_REMOVED lines=13> */
.L_x_157:


//--------------------- .nv.shared.mega_fused_pocket_detection --------------------------
	.section	.nv.shared.mega_fused_pocket_detection,"aw",@nobits
	.sectionflags	@""
	.align	16
.nv.shared.mega_fused_pocket_detection:
	.zero		12928


//--------------------- .nv.shared.reserved.0     --------------------------
	.section	.nv.shared.reserved.0,"aw",@nobits
	.weak		__nv_reservedSMEM_offset_0_alias
	.size		__nv_reservedSMEM_offset_0_alias, 0, 64
	.other		__nv_reservedSMEM_offset_0_alias,@"STO_CUDA_RESERVED_SHARED STV_DEFAULT"
__nv_reservedSMEM_offset_0_alias:
	.zero		0
	.zero		64


//--------------------- .nv.constant0.mega_fused_pocket_detection --------------------------
	.section	.nv.constant0.mega_fused_pocket_detection,"a",@progbits
	.sectionflags	@""
	.align	4
.nv.constant0.mega_fused_pocket_detection:
	.zero		992


//--------------------- SYMBOLS --------------------------

	.type		.nv.reservedSmem.offset0,@object
	.size		.nv.reservedSmem.offset0,0x4
	.type		.nv.reservedSmem.cap,@object
	.size		.nv.reservedSmem.cap,0x4
